	.target	sm_90a

	.elftype	@"ET_EXEC"


//--------------------- .note.nv.tkinfo           --------------------------
	.section	.note.nv.tkinfo,"",@"SHT_NOTE"
	.sectionflags	@"SHF_NOTE_NV_TKINFO"
	.tkinfo
        /*0018*/ 	.word	0x00000002
        /*0030*/ 	.string	""
        /*0030*/ 	.string	"ptxas"
        /*0030*/ 	.string	"Cuda compilation tools, release 13.0, V13.0.88"
        /*0030*/ 	.string	"Build cuda_13.0.r13.0/compiler.36424714_0"
        /*0030*/ 	.string	"-arch sm_90a -m 64 "



//--------------------- .note.nv.cuinfo           --------------------------
	.section	.note.nv.cuinfo,"",@"SHT_NOTE"
	.sectionflags	@"SHF_NOTE_NV_CUINFO"
        /*0018*/ 	.short	0x0002
        /*001a*/ 	.short	0x005a
        /*001c*/ 	.short	0x0082
	.zero		2


//--------------------- .nv.info                  --------------------------
	.section	.nv.info,"",@"SHT_CUDA_INFO"
	.align	4


	//----- nvinfo : EIATTR_REGCOUNT
	.align		4
        /*0000*/ 	.byte	0x04, 0x2f
        /*0002*/ 	.short	(.L_12 - .L_11)
	.align		4
.L_11:
        /*0004*/ 	.word	index@(_ZN7cutlass13device_kernelINS_4gemm6kernel13GemmUniversalIN4cute5tupleIJiiiiEEENS1_10collective13CollectiveMmaINS1_37MainloopSm90TmaGmmaWarpSpecializedFP8ILi18ENS5_IJNS4_1CILi2EEESB_NSA_ILi1EEEEEENS1_35KernelTmaWarpSpecializedCooperativeEEENS5_IJNSA_ILi128EEENSA_ILi256EEENSA_ILi32EEEEEENS_12float_e5m2_tENS5_IJlSC_lEEESK_SL_NS4_8TiledMMAINS4_8MMA_AtomIJNS4_4SM904GMMA31MMA_64x256x32_F32E5M2E5M2_SS_TNILNSP_7ScaleInE1ELSR_1EEEEEENS4_6LayoutINS5_IJSB_SC_SC_EEENS5_IJSC_NSA_ILi0EEESW_EEEEENS5_IJNS4_10UnderscoreESZ_SZ_EEEEENS4_23SM90_TMA_LOAD_MULTICASTENS4_14ComposedLayoutINS4_7SwizzleILi1ELi4ELi3EEENS4_18smem_ptr_flag_bitsILi8EEENSU_INS5_IJNSA_ILi8EEESI_EEENS5_IJSI_SC_EEEEEEEvNS4_8identityES12_S1C_vS1D_EENS_8epilogue10collective6detail29Sm90TmaWarpSpecializedAdapterINS1G_15DefaultEpilogueISK_SL_SL_NS1F_6thread17LinearCombinationISK_Li1EffLNS1K_9ScaleType4KindE0ELNS_15FloatRoundStyleE2ESK_EENS1_15EpilogueDefaultEEEEEvvEEEEvNT_6ParamsE)
        /*0008*/ 	.word	0x000000a8


	//----- nvinfo : EIATTR_FRAME_SIZE
	.align		4
.L_12:
        /*000c*/ 	.byte	0x04, 0x11
        /*000e*/ 	.short	(.L_14 - .L_13)
	.align		4
.L_13:
        /*0010*/ 	.word	index@(_ZN7cutlass13device_kernelINS_4gemm6kernel13GemmUniversalIN4cute5tupleIJiiiiEEENS1_10collective13CollectiveMmaINS1_37MainloopSm90TmaGmmaWarpSpecializedFP8ILi18ENS5_IJNS4_1CILi2EEESB_NSA_ILi1EEEEEENS1_35KernelTmaWarpSpecializedCooperativeEEENS5_IJNSA_ILi128EEENSA_ILi256EEENSA_ILi32EEEEEENS_12float_e5m2_tENS5_IJlSC_lEEESK_SL_NS4_8TiledMMAINS4_8MMA_AtomIJNS4_4SM904GMMA31MMA_64x256x32_F32E5M2E5M2_SS_TNILNSP_7ScaleInE1ELSR_1EEEEEENS4_6LayoutINS5_IJSB_SC_SC_EEENS5_IJSC_NSA_ILi0EEESW_EEEEENS5_IJNS4_10UnderscoreESZ_SZ_EEEEENS4_23SM90_TMA_LOAD_MULTICASTENS4_14ComposedLayoutINS4_7SwizzleILi1ELi4ELi3EEENS4_18smem_ptr_flag_bitsILi8EEENSU_INS5_IJNSA_ILi8EEESI_EEENS5_IJSI_SC_EEEEEEEvNS4_8identityES12_S1C_vS1D_EENS_8epilogue10collective6detail29Sm90TmaWarpSpecializedAdapterINS1G_15DefaultEpilogueISK_SL_SL_NS1F_6thread17LinearCombinationISK_Li1EffLNS1K_9ScaleType4KindE0ELNS_15FloatRoundStyleE2ESK_EENS1_15EpilogueDefaultEEEEEvvEEEEvNT_6ParamsE)
        /*0014*/ 	.word	0x00000108


	//----- nvinfo : EIATTR_MIN_STACK_SIZE
	.align		4
.L_14:
        /*0018*/ 	.byte	0x04, 0x12
        /*001a*/ 	.short	(.L_16 - .L_15)
	.align		4
.L_15:
        /*001c*/ 	.word	index@(_ZN7cutlass13device_kernelINS_4gemm6kernel13GemmUniversalIN4cute5tupleIJiiiiEEENS1_10collective13CollectiveMmaINS1_37MainloopSm90TmaGmmaWarpSpecializedFP8ILi18ENS5_IJNS4_1CILi2EEESB_NSA_ILi1EEEEEENS1_35KernelTmaWarpSpecializedCooperativeEEENS5_IJNSA_ILi128EEENSA_ILi256EEENSA_ILi32EEEEEENS_12float_e5m2_tENS5_IJlSC_lEEESK_SL_NS4_8TiledMMAINS4_8MMA_AtomIJNS4_4SM904GMMA31MMA_64x256x32_F32E5M2E5M2_SS_TNILNSP_7ScaleInE1ELSR_1EEEEEENS4_6LayoutINS5_IJSB_SC_SC_EEENS5_IJSC_NSA_ILi0EEESW_EEEEENS5_IJNS4_10UnderscoreESZ_SZ_EEEEENS4_23SM90_TMA_LOAD_MULTICASTENS4_14ComposedLayoutINS4_7SwizzleILi1ELi4ELi3EEENS4_18smem_ptr_flag_bitsILi8EEENSU_INS5_IJNSA_ILi8EEESI_EEENS5_IJSI_SC_EEEEEEEvNS4_8identityES12_S1C_vS1D_EENS_8epilogue10collective6detail29Sm90TmaWarpSpecializedAdapterINS1G_15DefaultEpilogueISK_SL_SL_NS1F_6thread17LinearCombinationISK_Li1EffLNS1K_9ScaleType4KindE0ELNS_15FloatRoundStyleE2ESK_EENS1_15EpilogueDefaultEEEEEvvEEEEvNT_6ParamsE)
        /*0020*/ 	.word	0x00000108
.L_16:


//--------------------- .nv.compat                --------------------------
	.section	.nv.compat,"",@"SHT_CUDA_COMPAT_INFO"
	.align	4
        /*0000*/ 	.byte	0x02, 0x09, 0x01, 0x00, 0x02, 0x02, 0x04, 0x00, 0x02, 0x05, 0x05, 0x00, 0x03, 0x07, 0x01, 0x01
        /*0010*/ 	.byte	0x02, 0x03, 0x01, 0x00, 0x02, 0x06, 0x01, 0x00, 0x04, 0x0b, 0x08, 0x00, 0x00, 0x00, 0x00, 0x00
        /*0020*/ 	.byte	0x00, 0x00, 0x00, 0x00


//--------------------- .nv.info._ZN7cutlass13device_kernelINS_4gemm6kernel13GemmUniversalIN4cute5tupleIJiiiiEEENS1_10collective13CollectiveMmaINS1_37MainloopSm90TmaGmmaWarpSpecializedFP8ILi18ENS5_IJNS4_1CILi2EEESB_NSA_ILi1EEEEEENS1_35KernelTmaWarpSpecializedCooperativeEEENS5_IJNSA_ILi128EEENSA_ILi256EEENSA_ILi32EEEEEENS_12float_e5m2_tENS5_IJlSC_lEEESK_SL_NS4_8TiledMMAINS4_8MMA_AtomIJNS4_4SM904GMMA31MMA_64x256x32_F32E5M2E5M2_SS_TNILNSP_7ScaleInE1ELSR_1EEEEEENS4_6LayoutINS5_IJSB_SC_SC_EEENS5_IJSC_NSA_ILi0EEESW_EEEEENS5_IJNS4_10UnderscoreESZ_SZ_EEEEENS4_23SM90_TMA_LOAD_MULTICASTENS4_14ComposedLayoutINS4_7SwizzleILi1ELi4ELi3EEENS4_18smem_ptr_flag_bitsILi8EEENSU_INS5_IJNSA_ILi8EEESI_EEENS5_IJSI_SC_EEEEEEEvNS4_8identityES12_S1C_vS1D_EENS_8epilogue10collective6detail29Sm90TmaWarpSpecializedAdapterINS1G_15DefaultEpilogueISK_SL_SL_NS1F_6thread17LinearCombinationISK_Li1EffLNS1K_9ScaleType4KindE0ELNS_15FloatRoundStyleE2ESK_EENS1_15EpilogueDefaultEEEEEvvEEEEvNT_6ParamsE --------------------------
	.section	.nv.info._ZN7cutlass13device_kernelINS_4gemm6kernel13GemmUniversalIN4cute5tupleIJiiiiEEENS1_10collective13CollectiveMmaINS1_37MainloopSm90TmaGmmaWarpSpecializedFP8ILi18ENS5_IJNS4_1CILi2EEESB_NSA_ILi1EEEEEENS1_35KernelTmaWarpSpecializedCooperativeEEENS5_IJNSA_ILi128EEENSA_ILi256EEENSA_ILi32EEEEEENS_12float_e5m2_tENS5_IJlSC_lEEESK_SL_NS4_8TiledMMAINS4_8MMA_AtomIJNS4_4SM904GMMA31MMA_64x256x32_F32E5M2E5M2_SS_TNILNSP_7ScaleInE1ELSR_1EEEEEENS4_6LayoutINS5_IJSB_SC_SC_EEENS5_IJSC_NSA_ILi0EEESW_EEEEENS5_IJNS4_10UnderscoreESZ_SZ_EEEEENS4_23SM90_TMA_LOAD_MULTICASTENS4_14ComposedLayoutINS4_7SwizzleILi1ELi4ELi3EEENS4_18smem_ptr_flag_bitsILi8EEENSU_INS5_IJNSA_ILi8EEESI_EEENS5_IJSI_SC_EEEEEEEvNS4_8identityES12_S1C_vS1D_EENS_8epilogue10collective6detail29Sm90TmaWarpSpecializedAdapterINS1G_15DefaultEpilogueISK_SL_SL_NS1F_6thread17LinearCombinationISK_Li1EffLNS1K_9ScaleType4KindE0ELNS_15FloatRoundStyleE2ESK_EENS1_15EpilogueDefaultEEEEEvvEEEEvNT_6ParamsE,"",@"SHT_CUDA_INFO"
	.sectionflags	@""
	.align	4


	//----- nvinfo : EIATTR_CUDA_API_VERSION
	.align		4
        /*0000*/ 	.byte	0x04, 0x37
        /*0002*/ 	.short	(.L_18 - .L_17)
.L_17:
        /*0004*/ 	.word	0x00000082


	//----- nvinfo : EIATTR_KPARAM_INFO
	.align		4
.L_18:
        /*0008*/ 	.byte	0x04, 0x17
        /*000a*/ 	.short	(.L_20 - .L_19)
.L_19:
        /*000c*/ 	.word	0x00000000
        /*0010*/ 	.short	0x0000
        /*0012*/ 	.short	0x0070
        /*0014*/ 	.byte	0x00, 0xf0, 0x01, 0x10


	//----- nvinfo : EIATTR_SPARSE_MMA_MASK
	.align		4
.L_20:
        /*0018*/ 	.byte	0x03, 0x50
        /*001a*/ 	.short	0x0000


	//----- nvinfo : EIATTR_MAXREG_COUNT
	.align		4
        /*001c*/ 	.byte	0x03, 0x1b
        /*001e*/ 	.short	0x00a8


	//----- nvinfo : EIATTR_NUM_BARRIERS
	.align		4
        /*0020*/ 	.byte	0x02, 0x4c
        /*0022*/ 	.byte	0x01
	.zero		1


	//----- nvinfo : EIATTR_ANNOTATIONS
	.align		4
        /*0024*/ 	.byte	0x04, 0x55
        /*0026*/ 	.short	(.L_22 - .L_21)


	//   ....[0]....
.L_21:
        /*0028*/ 	.word	0x00000001
        /*002c*/ 	.byte	0x00, 0x09, 0x00, 0x00, 0x01, 0x00, 0x00, 0x00, 0xf0, 0x09, 0x00, 0x00, 0x01, 0x00, 0x00, 0x00
        /* <DEDUP_REMOVED lines=198> */
        /*0c9c*/ 	.byte	0x70, 0x0d, 0x01, 0x00


	//----- nvinfo : EIATTR_MERCURY_ISA_VERSION
	.align		4
.L_22:
        /*0ca0*/ 	.byte	0x03, 0x5f
        /*0ca2*/ 	.short	0x0101


	//----- nvinfo : EIATTR_INT_WARP_WIDE_INSTR_OFFSETS
	.align		4
        /*0ca4*/ 	.byte	0x04, 0x31
        /*0ca6*/ 	.short	(.L_24 - .L_23)


	//   ....[0]....
.L_23:
        /*0ca8*/ 	.word	0x00000740


	//   ....[1]....
        /*0cac*/ 	.word	0x00000760


	//   ....[2]....
        /*0cb0*/ 	.word	0x000008d0


	//----- nvinfo : EIATTR_COOP_GROUP_MASK_REGIDS
	.align		4
.L_24:
        /*0cb4*/ 	.byte	0x04, 0x29
        /*0cb6*/ 	.short	(.L_26 - .L_25)


	//   ....[0]....
.L_25:
        /*0cb8*/ 	.word	0xffffffff


	//   ....[1]....
        /*0cbc*/ 	.word	0xffffffff


	//   ....[2]....
        /*0cc0*/ 	.word	0xffffffff


	//   ....[3]....
        /*0cc4*/ 	.word	0xffffffff


	//   ....[4]....
        /*0cc8*/ 	.word	0xffffffff


	//   ....[5]....
        /*0ccc*/ 	.word	0xffffffff


	//----- nvinfo : EIATTR_COOP_GROUP_INSTR_OFFSETS
	.align		4
.L_26:
        /*0cd0*/ 	.byte	0x04, 0x28
        /*0cd2*/ 	.short	(.L_28 - .L_27)


	//   ....[0]....
.L_27:
        /*0cd4*/ 	.word	0x00000070


	//   ....[1]....
        /*0cd8*/ 	.word	0x00000080


	//   ....[2]....
        /*0cdc*/ 	.word	0x000001a0


	//   ....[3]....
        /*0ce0*/ 	.word	0x000005b0


	//   ....[4]....
        /*0ce4*/ 	.word	0x00000a30


	//   ....[5]....
        /*0ce8*/ 	.word	0x000017b0


	//----- nvinfo : EIATTR_REG_RECONFIG
	.align		4
.L_28:
        /*0cec*/ 	.byte	0x01, 0x54
	.zero		2


	//----- nvinfo : EIATTR_MBARRIER_INSTR_OFFSETS
	.align		4
        /*0cf0*/ 	.byte	0x04, 0x39
        /*0cf2*/ 	.short	(.L_30 - .L_29)


	//   ....[0]....
.L_29:
        /*0cf4*/ 	.word	0x00000340
        /*0cf8*/ 	.word	0x000000ff
        /*0cfc*/ 	.word	0x00000000
        /*0d00*/ 	.short	0x0100
        /*0d02*/ 	.byte	0x09
	.zero		1


	//   ....[1]....
        /*0d04*/ 	.word	0x00000350
        /*0d08*/ 	.word	0x000000ff
        /*0d0c*/ 	.word	0x00000090
        /*0d10*/ 	.short	0x0100
        /*0d12*/ 	.byte	0x09
	.zero		1


	//   ....[2]....
        /*0d14*/ 	.word	0x00000360
        /*0d18*/ 	.word	0x000000ff
        /*0d1c*/ 	.word	0x00000008
        /*0d20*/ 	.short	0x0100
        /*0d22*/ 	.byte	0x09
	.zero		1


	//   ....[3]....
        /*0d24*/ 	.word	0x00000370
        /*0d28*/ 	.word	0x000000ff
        /*0d2c*/ 	.word	0x00000098
        /*0d30*/ 	.short	0x0100
        /*0d32*/ 	.byte	0x09
	.zero		1


	//   ....[4]....
        /*0d34*/ 	.word	0x00000380
        /*0d38*/ 	.word	0x000000ff
        /*0d3c*/ 	.word	0x00000010
        /*0d40*/ 	.short	0x0100
        /*0d42*/ 	.byte	0x09
	.zero		1


	//   ....[5]....
        /*0d44*/ 	.word	0x00000390
        /*0d48*/ 	.word	0x000000ff
        /*0d4c*/ 	.word	0x000000a0
        /*0d50*/ 	.short	0x0100
        /*0d52*/ 	.byte	0x09
	.zero		1


	//   ....[6]....
        /*0d54*/ 	.word	0x000003a0
        /*0d58*/ 	.word	0x000000ff
        /*0d5c*/ 	.word	0x00000018
        /*0d60*/ 	.short	0x0100
        /*0d62*/ 	.byte	0x09
	.zero		1


	//   ....[7]....
        /*0d64*/ 	.word	0x000003b0
        /*0d68*/ 	.word	0x000000ff
        /*0d6c*/ 	.word	0x000000a8
        /*0d70*/ 	.short	0x0100
        /*0d72*/ 	.byte	0x09
	.zero		1


	//   ....[8]....
        /*0d74*/ 	.word	0x000003c0
        /*0d78*/ 	.word	0x000000ff
        /*0d7c*/ 	.word	0x00000020
        /*0d80*/ 	.short	0x0100
        /*0d82*/ 	.byte	0x09
	.zero		1


	//   ....[9]....
        /*0d84*/ 	.word	0x000003d0
        /*0d88*/ 	.word	0x000000ff
        /*0d8c*/ 	.word	0x000000b0
        /*0d90*/ 	.short	0x0100
        /*0d92*/ 	.byte	0x09
	.zero		1


	//   ....[10]....
        /*0d94*/ 	.word	0x000003e0
        /*0d98*/ 	.word	0x000000ff
        /*0d9c*/ 	.word	0x00000028
        /*0da0*/ 	.short	0x0100
        /*0da2*/ 	.byte	0x09
	.zero		1


	//   ....[11]....
        /*0da4*/ 	.word	0x000003f0
        /*0da8*/ 	.word	0x000000ff
        /*0dac*/ 	.word	0x000000b8
        /*0db0*/ 	.short	0x0100
        /*0db2*/ 	.byte	0x09
	.zero		1


	//   ....[12]....
        /*0db4*/ 	.word	0x00000400
        /*0db8*/ 	.word	0x000000ff
        /*0dbc*/ 	.word	0x00000030
        /*0dc0*/ 	.short	0x0100
        /*0dc2*/ 	.byte	0x09
	.zero		1


	//   ....[13]....
        /*0dc4*/ 	.word	0x00000410
        /*0dc8*/ 	.word	0x000000ff
        /*0dcc*/ 	.word	0x000000c0
        /*0dd0*/ 	.short	0x0100
        /*0dd2*/ 	.byte	0x09
	.zero		1


	//   ....[14]....
        /*0dd4*/ 	.word	0x00000420
        /*0dd8*/ 	.word	0x000000ff
        /*0ddc*/ 	.word	0x00000038
        /*0de0*/ 	.short	0x0100
        /*0de2*/ 	.byte	0x09
	.zero		1


	//   ....[15]....
        /*0de4*/ 	.word	0x00000430
        /*0de8*/ 	.word	0x000000ff
        /*0dec*/ 	.word	0x000000c8
        /*0df0*/ 	.short	0x0100
        /*0df2*/ 	.byte	0x09
	.zero		1


	//   ....[16]....
        /*0df4*/ 	.word	0x00000440
        /*0df8*/ 	.word	0x000000ff
        /*0dfc*/ 	.word	0x00000040
        /*0e00*/ 	.short	0x0100
        /*0e02*/ 	.byte	0x09
	.zero		1


	//   ....[17]....
        /*0e04*/ 	.word	0x00000450
        /*0e08*/ 	.word	0x000000ff
        /*0e0c*/ 	.word	0x000000d0
        /*0e10*/ 	.short	0x0100
        /*0e12*/ 	.byte	0x09
	.zero		1


	//   ....[18]....
        /*0e14*/ 	.word	0x00000460
        /*0e18*/ 	.word	0x000000ff
        /*0e1c*/ 	.word	0x00000048
        /*0e20*/ 	.short	0x0100
        /*0e22*/ 	.byte	0x09
	.zero		1


	//   ....[19]....
        /*0e24*/ 	.word	0x00000470
        /*0e28*/ 	.word	0x000000ff
        /*0e2c*/ 	.word	0x000000d8
        /*0e30*/ 	.short	0x0100
        /*0e32*/ 	.byte	0x09
	.zero		1


	//   ....[20]....
        /*0e34*/ 	.word	0x00000480
        /*0e38*/ 	.word	0x000000ff
        /*0e3c*/ 	.word	0x00000050
        /*0e40*/ 	.short	0x0100
        /*0e42*/ 	.byte	0x09
	.zero		1


	//   ....[21]....
        /*0e44*/ 	.word	0x00000490
        /*0e48*/ 	.word	0x000000ff
        /*0e4c*/ 	.word	0x000000e0
        /*0e50*/ 	.short	0x0100
        /*0e52*/ 	.byte	0x09
	.zero		1


	//   ....[22]....
        /*0e54*/ 	.word	0x000004a0
        /*0e58*/ 	.word	0x000000ff
        /*0e5c*/ 	.word	0x00000058
        /*0e60*/ 	.short	0x0100
        /*0e62*/ 	.byte	0x09
	.zero		1


	//   ....[23]....
        /*0e64*/ 	.word	0x000004b0
        /*0e68*/ 	.word	0x000000ff
        /*0e6c*/ 	.word	0x000000e8
        /*0e70*/ 	.short	0x0100
        /*0e72*/ 	.byte	0x09
	.zero		1


	//   ....[24]....
        /*0e74*/ 	.word	0x000004c0
        /*0e78*/ 	.word	0x000000ff
        /*0e7c*/ 	.word	0x00000060
        /*0e80*/ 	.short	0x0100
        /*0e82*/ 	.byte	0x09
	.zero		1


	//   ....[25]....
        /*0e84*/ 	.word	0x000004d0
        /*0e88*/ 	.word	0x000000ff
        /*0e8c*/ 	.word	0x000000f0
        /*0e90*/ 	.short	0x0100
        /*0e92*/ 	.byte	0x09
	.zero		1


	//   ....[26]....
        /*0e94*/ 	.word	0x000004e0
        /*0e98*/ 	.word	0x000000ff
        /*0e9c*/ 	.word	0x00000068
        /*0ea0*/ 	.short	0x0100
        /*0ea2*/ 	.byte	0x09
	.zero		1


	//   ....[27]....
        /*0ea4*/ 	.word	0x000004f0
        /*0ea8*/ 	.word	0x000000ff
        /*0eac*/ 	.word	0x000000f8
        /*0eb0*/ 	.short	0x0100
        /*0eb2*/ 	.byte	0x09
	.zero		1


	//   ....[28]....
        /*0eb4*/ 	.word	0x00000500
        /*0eb8*/ 	.word	0x000000ff
        /*0ebc*/ 	.word	0x00000070
        /*0ec0*/ 	.short	0x0100
        /*0ec2*/ 	.byte	0x09
	.zero		1


	//   ....[29]....
        /*0ec4*/ 	.word	0x00000510
        /*0ec8*/ 	.word	0x000000ff
        /*0ecc*/ 	.word	0x00000100
        /*0ed0*/ 	.short	0x0100
        /*0ed2*/ 	.byte	0x09
	.zero		1


	//   ....[30]....
        /*0ed4*/ 	.word	0x00000520
        /*0ed8*/ 	.word	0x000000ff
        /*0edc*/ 	.word	0x00000078
        /*0ee0*/ 	.short	0x0100
        /*0ee2*/ 	.byte	0x09
	.zero		1


	//   ....[31]....
        /*0ee4*/ 	.word	0x00000530
        /*0ee8*/ 	.word	0x000000ff
        /*0eec*/ 	.word	0x00000108
        /*0ef0*/ 	.short	0x0100
        /*0ef2*/ 	.byte	0x09
	.zero		1


	//   ....[32]....
        /*0ef4*/ 	.word	0x00000540
        /*0ef8*/ 	.word	0x000000ff
        /*0efc*/ 	.word	0x00000080
        /*0f00*/ 	.short	0x0100
        /*0f02*/ 	.byte	0x09
	.zero		1


	//   ....[33]....
        /*0f04*/ 	.word	0x00000550
        /*0f08*/ 	.word	0x000000ff
        /*0f0c*/ 	.word	0x00000110
        /*0f10*/ 	.short	0x0100
        /*0f12*/ 	.byte	0x09
	.zero		1


	//   ....[34]....
        /*0f14*/ 	.word	0x00000560
        /*0f18*/ 	.word	0x000000ff
        /*0f1c*/ 	.word	0x00000088
        /*0f20*/ 	.short	0x0100
        /*0f22*/ 	.byte	0x09
	.zero		1


	//   ....[35]....
        /*0f24*/ 	.word	0x00000570
        /*0f28*/ 	.word	0x000000ff
        /*0f2c*/ 	.word	0x00000118
        /*0f30*/ 	.short	0x0100
        /*0f32*/ 	.byte	0x09
	.zero		1


	//   ....[36]....
        /*0f34*/ 	.word	0x00000960
        /*0f38*/ 	.word	0x000000ff
        /*0f3c*/ 	.word	0x00000130
        /*0f40*/ 	.short	0x0100
        /*0f42*/ 	.byte	0x06
	.zero		1


	//   ....[37]....
        /*0f44*/ 	.word	0x000009d0
        /*0f48*/ 	.word	0x000000ff
        /*0f4c*/ 	.word	0x00000138
        /*0f50*/ 	.short	0x0100
        /*0f52*/ 	.byte	0x06
	.zero		1


	//   ....[38]....
        /*0f54*/ 	.word	0x00001fc0
        /*0f58*/ 	.word	0x000000ff
        /*0f5c*/ 	.word	0x00000000
        /*0f60*/ 	.short	0x010a
        /*0f62*/ 	.byte	0x06
	.zero		1


	//   ....[39]....
        /*0f64*/ 	.word	0x00002000
        /*0f68*/ 	.word	0x000000ff
        /*0f6c*/ 	.word	0x00000000
        /*0f70*/ 	.short	0x010a
        /*0f72*/ 	.byte	0x06
	.zero		1


	//   ....[40]....
        /*0f74*/ 	.word	0x000031c0
        /*0f78*/ 	.word	0x000000ff
        /*0f7c*/ 	.word	0x00000000
        /*0f80*/ 	.short	0x010a
        /*0f82*/ 	.byte	0x09
	.zero		1


	//   ....[41]....
        /*0f84*/ 	.word	0x00003200
        /*0f88*/ 	.word	0x000000ff
        /*0f8c*/ 	.word	0x00000000
        /*0f90*/ 	.short	0x010a
        /*0f92*/ 	.byte	0x09
	.zero		1


	//   ....[42]....
        /*0f94*/ 	.word	0x00004240
        /*0f98*/ 	.word	0x000000e5
        /*0f9c*/ 	.word	0x00000000
        /*0fa0*/ 	.short	0x0101
        /*0fa2*/ 	.byte	0x3f
	.zero		1


	//   ....[43]....
        /*0fa4*/ 	.word	0x00005460
        /*0fa8*/ 	.word	0x00000018
        /*0fac*/ 	.word	0x00000000
        /*0fb0*/ 	.short	0x0101
        /*0fb2*/ 	.byte	0x3f
	.zero		1


	//   ....[44]....
        /*0fb4*/ 	.word	0x0000f770
        /*0fb8*/ 	.word	0x0000000b
        /*0fbc*/ 	.word	0x00000090
        /*0fc0*/ 	.short	0x010a
        /*0fc2*/ 	.byte	0x3f
	.zero		1


	//   ....[45]....
        /*0fc4*/ 	.word	0x0000fb60
        /*0fc8*/ 	.word	0x00000004
        /*0fcc*/ 	.word	0x00000138
        /*0fd0*/ 	.short	0x0101
        /*0fd2*/ 	.byte	0x3f
	.zero		1


	//   ....[46]....
        /*0fd4*/ 	.word	0x000102e0
        /*0fd8*/ 	.word	0x00000007
        /*0fdc*/ 	.word	0x00000000
        /*0fe0*/ 	.short	0x010a
        /*0fe2*/ 	.byte	0x3f
	.zero		1


	//   ....[47]....
        /*0fe4*/ 	.word	0x00010360
        /*0fe8*/ 	.word	0x00000009
        /*0fec*/ 	.word	0x00000000
        /*0ff0*/ 	.short	0x010a
        /*0ff2*/ 	.byte	0x3f
	.zero		1


	//   ....[48]....
        /*0ff4*/ 	.word	0x000103f0
        /*0ff8*/ 	.word	0x00000006
        /*0ffc*/ 	.word	0x00000000
        /*1000*/ 	.short	0x010a
        /*1002*/ 	.byte	0x3f
	.zero		1


	//   ....[49]....
        /*1004*/ 	.word	0x00010480
        /*1008*/ 	.word	0x00000009
        /*100c*/ 	.word	0x00000000
        /*1010*/ 	.short	0x010a
        /*1012*/ 	.byte	0x3f
	.zero		1


	//   ....[50]....
        /*1014*/ 	.word	0x00010510
        /*1018*/ 	.word	0x00000006
        /*101c*/ 	.word	0x00000000
        /*1020*/ 	.short	0x010a
        /*1022*/ 	.byte	0x3f
	.zero		1


	//   ....[51]....
        /*1024*/ 	.word	0x000105a0
        /*1028*/ 	.word	0x00000009
        /*102c*/ 	.word	0x00000000
        /*1030*/ 	.short	0x010a
        /*1032*/ 	.byte	0x3f
	.zero		1


	//   ....[52]....
        /*1034*/ 	.word	0x00010630
        /*1038*/ 	.word	0x00000006
        /*103c*/ 	.word	0x00000000
        /*1040*/ 	.short	0x010a
        /*1042*/ 	.byte	0x3f
	.zero		1


	//   ....[53]....
        /*1044*/ 	.word	0x000106c0
        /*1048*/ 	.word	0x00000009
        /*104c*/ 	.word	0x00000000
        /*1050*/ 	.short	0x010a
        /*1052*/ 	.byte	0x3f
	.zero		1


	//   ....[54]....
        /*1054*/ 	.word	0x00010750
        /*1058*/ 	.word	0x00000006
        /*105c*/ 	.word	0x00000000
        /*1060*/ 	.short	0x010a
        /*1062*/ 	.byte	0x3f
	.zero		1


	//   ....[55]....
        /*1064*/ 	.word	0x000107e0
        /*1068*/ 	.word	0x00000009
        /*106c*/ 	.word	0x00000000
        /*1070*/ 	.short	0x010a
        /*1072*/ 	.byte	0x3f
	.zero		1


	//   ....[56]....
        /*1074*/ 	.word	0x00010870
        /*1078*/ 	.word	0x00000006
        /*107c*/ 	.word	0x00000000
        /*1080*/ 	.short	0x010a
        /*1082*/ 	.byte	0x3f
	.zero		1


	//   ....[57]....
        /*1084*/ 	.word	0x00010900
        /*1088*/ 	.word	0x00000009
        /*108c*/ 	.word	0x00000000
        /*1090*/ 	.short	0x010a
        /*1092*/ 	.byte	0x3f
	.zero		1


	//   ....[58]....
        /*1094*/ 	.word	0x00010990
        /*1098*/ 	.word	0x00000006
        /*109c*/ 	.word	0x00000000
        /*10a0*/ 	.short	0x010a
        /*10a2*/ 	.byte	0x3f
	.zero		1


	//   ....[59]....
        /*10a4*/ 	.word	0x00010a20
        /*10a8*/ 	.word	0x00000009
        /*10ac*/ 	.word	0x00000000
        /*10b0*/ 	.short	0x010a
        /*10b2*/ 	.byte	0x3f
	.zero		1


	//   ....[60]....
        /*10b4*/ 	.word	0x00010ab0
        /*10b8*/ 	.word	0x00000006
        /*10bc*/ 	.word	0x00000000
        /*10c0*/ 	.short	0x010a
        /*10c2*/ 	.byte	0x3f
	.zero		1


	//   ....[61]....
        /*10c4*/ 	.word	0x00010b40
        /*10c8*/ 	.word	0x00000009
        /*10cc*/ 	.word	0x00000000
        /*10d0*/ 	.short	0x010a
        /*10d2*/ 	.byte	0x3f
	.zero		1


	//   ....[62]....
        /*10d4*/ 	.word	0x00010bd0
        /*10d8*/ 	.word	0x00000006
        /*10dc*/ 	.word	0x00000000
        /*10e0*/ 	.short	0x010a
        /*10e2*/ 	.byte	0x3f
	.zero		1


	//   ....[63]....
        /*10e4*/ 	.word	0x00010c60
        /*10e8*/ 	.word	0x00000003
        /*10ec*/ 	.word	0x00000000
        /*10f0*/ 	.short	0x010a
        /*10f2*/ 	.byte	0x3f
	.zero		1


	//   ....[64]....
        /*10f4*/ 	.word	0x00010cd0
        /*10f8*/ 	.word	0x00000003
        /*10fc*/ 	.word	0x00000000
        /*1100*/ 	.short	0x010a
        /*1102*/ 	.byte	0x3f
	.zero		1


	//   ....[65]....
        /*1104*/ 	.word	0x00010d40
        /*1108*/ 	.word	0x00000000
        /*110c*/ 	.word	0x00000000
        /*1110*/ 	.short	0x010a
        /*1112*/ 	.byte	0x3f
	.zero		1


	//   ....[66]....
        /*1114*/ 	.word	0x00010e20
        /*1118*/ 	.word	0x0000000b
        /*111c*/ 	.word	0x00000090
        /*1120*/ 	.short	0x010a
        /*1122*/ 	.byte	0x3f
	.zero		1


	//   ....[67]....
        /*1124*/ 	.word	0x00010ef0
        /*1128*/ 	.word	0x00000007
        /*112c*/ 	.word	0x00000000
        /*1130*/ 	.short	0x010a
        /*1132*/ 	.byte	0x3f
	.zero		1


	//   ....[68]....
        /*1134*/ 	.word	0x00010f40
        /*1138*/ 	.word	0x00000009
        /*113c*/ 	.word	0x00000000
        /*1140*/ 	.short	0x010a
        /*1142*/ 	.byte	0x3f
	.zero		1


	//   ....[69]....
        /*1144*/ 	.word	0x00010f90
        /*1148*/ 	.word	0x00000006
        /*114c*/ 	.word	0x00000000
        /*1150*/ 	.short	0x010a
        /*1152*/ 	.byte	0x3f
	.zero		1


	//   ....[70]....
        /*1154*/ 	.word	0x00010fe0
        /*1158*/ 	.word	0x00000009
        /*115c*/ 	.word	0x00000000
        /*1160*/ 	.short	0x010a
        /*1162*/ 	.byte	0x3f
	.zero		1


	//   ....[71]....
        /*1164*/ 	.word	0x00011030
        /*1168*/ 	.word	0x00000006
        /*116c*/ 	.word	0x00000000
        /*1170*/ 	.short	0x010a
        /*1172*/ 	.byte	0x3f
	.zero		1


	//   ....[72]....
        /*1174*/ 	.word	0x00011080
        /*1178*/ 	.word	0x00000009
        /*117c*/ 	.word	0x00000000
        /*1180*/ 	.short	0x010a
        /*1182*/ 	.byte	0x3f
	.zero		1


	//   ....[73]....
        /*1184*/ 	.word	0x000110d0
        /*1188*/ 	.word	0x00000006
        /*118c*/ 	.word	0x00000000
        /*1190*/ 	.short	0x010a
        /*1192*/ 	.byte	0x3f
	.zero		1


	//   ....[74]....
        /*1194*/ 	.word	0x00011120
        /*1198*/ 	.word	0x00000009
        /*119c*/ 	.word	0x00000000
        /*11a0*/ 	.short	0x010a
        /*11a2*/ 	.byte	0x3f
	.zero		1


	//   ....[75]....
        /*11a4*/ 	.word	0x00011170
        /*11a8*/ 	.word	0x00000006
        /*11ac*/ 	.word	0x00000000
        /*11b0*/ 	.short	0x010a
        /*11b2*/ 	.byte	0x3f
	.zero		1


	//   ....[76]....
        /*11b4*/ 	.word	0x000111c0
        /*11b8*/ 	.word	0x00000009
        /*11bc*/ 	.word	0x00000000
        /*11c0*/ 	.short	0x010a
        /*11c2*/ 	.byte	0x3f
	.zero		1


	//   ....[77]....
        /*11c4*/ 	.word	0x00011210
        /*11c8*/ 	.word	0x00000006
        /*11cc*/ 	.word	0x00000000
        /*11d0*/ 	.short	0x010a
        /*11d2*/ 	.byte	0x3f
	.zero		1


	//   ....[78]....
        /*11d4*/ 	.word	0x00011260
        /*11d8*/ 	.word	0x00000009
        /*11dc*/ 	.word	0x00000000
        /*11e0*/ 	.short	0x010a
        /*11e2*/ 	.byte	0x3f
	.zero		1


	//   ....[79]....
        /*11e4*/ 	.word	0x000112b0
        /*11e8*/ 	.word	0x00000006
        /*11ec*/ 	.word	0x00000000
        /*11f0*/ 	.short	0x010a
        /*11f2*/ 	.byte	0x3f
	.zero		1


	//   ....[80]....
        /*11f4*/ 	.word	0x00011300
        /*11f8*/ 	.word	0x00000009
        /*11fc*/ 	.word	0x00000000
        /*1200*/ 	.short	0x010a
        /*1202*/ 	.byte	0x3f
	.zero		1


	//   ....[81]....
        /*1204*/ 	.word	0x00011350
        /*1208*/ 	.word	0x00000006
        /*120c*/ 	.word	0x00000000
        /*1210*/ 	.short	0x010a
        /*1212*/ 	.byte	0x3f
	.zero		1


	//   ....[82]....
        /*1214*/ 	.word	0x000113a0
        /*1218*/ 	.word	0x00000009
        /*121c*/ 	.word	0x00000000
        /*1220*/ 	.short	0x010a
        /*1222*/ 	.byte	0x3f
	.zero		1


	//   ....[83]....
        /*1224*/ 	.word	0x000113f0
        /*1228*/ 	.word	0x00000006
        /*122c*/ 	.word	0x00000000
        /*1230*/ 	.short	0x010a
        /*1232*/ 	.byte	0x3f
	.zero		1


	//----- nvinfo : EIATTR_NUM_MBARRIERS
	.align		4
.L_30:
        /*1234*/ 	.byte	0x03, 0x38
        /*1236*/ 	.short	0x0026


	//----- nvinfo : EIATTR_EXIT_INSTR_OFFSETS
	.align		4
        /*1238*/ 	.byte	0x04, 0x1c
        /*123a*/ 	.short	(.L_32 - .L_31)


	//   ....[0]....
.L_31:
        /*123c*/ 	.word	0x00000bc0


	//   ....[1]....
        /*1240*/ 	.word	0x00001450


	//   ....[2]....
        /*1244*/ 	.word	0x0000ed80


	//   ....[3]....
        /*1248*/ 	.word	0x0000f310


	//   ....[4]....
        /*124c*/ 	.word	0x00010cb0


	//----- nvinfo : EIATTR_MAX_THREADS
	.align		4
.L_32:
        /*1250*/ 	.byte	0x04, 0x05
        /*1252*/ 	.short	(.L_34 - .L_33)
.L_33:
        /*1254*/ 	.word	0x00000180
        /*1258*/ 	.word	0x00000001
        /*125c*/ 	.word	0x00000001


	//----- nvinfo : EIATTR_CRS_STACK_SIZE
	.align		4
.L_34:
        /*1260*/ 	.byte	0x04, 0x1e
        /*1262*/ 	.short	(.L_36 - .L_35)
.L_35:
        /*1264*/ 	.word	0x00000000


	//----- nvinfo : EIATTR_CBANK_PARAM_SIZE
	.align		4
.L_36:
        /*1268*/ 	.byte	0x03, 0x19
        /*126a*/ 	.short	0x0470


	//----- nvinfo : EIATTR_PARAM_CBANK
	.align		4
        /*126c*/ 	.byte	0x04, 0x0a
        /*126e*/ 	.short	(.L_38 - .L_37)
	.align		4
.L_37:
        /*1270*/ 	.word	index@(.nv.constant0._ZN7cutlass13device_kernelINS_4gemm6kernel13GemmUniversalIN4cute5tupleIJiiiiEEENS1_10collective13CollectiveMmaINS1_37MainloopSm90TmaGmmaWarpSpecializedFP8ILi18ENS5_IJNS4_1CILi2EEESB_NSA_ILi1EEEEEENS1_35KernelTmaWarpSpecializedCooperativeEEENS5_IJNSA_ILi128EEENSA_ILi256EEENSA_ILi32EEEEEENS_12float_e5m2_tENS5_IJlSC_lEEESK_SL_NS4_8TiledMMAINS4_8MMA_AtomIJNS4_4SM904GMMA31MMA_64x256x32_F32E5M2E5M2_SS_TNILNSP_7ScaleInE1ELSR_1EEEEEENS4_6LayoutINS5_IJSB_SC_SC_EEENS5_IJSC_NSA_ILi0EEESW_EEEEENS5_IJNS4_10UnderscoreESZ_SZ_EEEEENS4_23SM90_TMA_LOAD_MULTICASTENS4_14ComposedLayoutINS4_7SwizzleILi1ELi4ELi3EEENS4_18smem_ptr_flag_bitsILi8EEENSU_INS5_IJNSA_ILi8EEESI_EEENS5_IJSI_SC_EEEEEEEvNS4_8identityES12_S1C_vS1D_EENS_8epilogue10collective6detail29Sm90TmaWarpSpecializedAdapterINS1G_15DefaultEpilogueISK_SL_SL_NS1F_6thread17LinearCombinationISK_Li1EffLNS1K_9ScaleType4KindE0ELNS_15FloatRoundStyleE2ESK_EENS1_15EpilogueDefaultEEEEEvvEEEEvNT_6ParamsE)
        /*1274*/ 	.short	0x0210
        /*1276*/ 	.short	0x0470


	//----- nvinfo : EIATTR_SW_WAR
	.align		4
.L_38:
        /*1278*/ 	.byte	0x04, 0x36
        /*127a*/ 	.short	(.L_40 - .L_39)
.L_39:
        /*127c*/ 	.word	0x00000008
.L_40:


//--------------------- .nv.callgraph             --------------------------
	.section	.nv.callgraph,"",@"SHT_CUDA_CALLGRAPH"
	.align	4
	.sectionentsize	8
	.align		4
        /*0000*/ 	.word	0x00000000
	.align		4
        /*0004*/ 	.word	0xffffffff
	.align		4
        /*0008*/ 	.word	0x00000000
	.align		4
        /*000c*/ 	.word	0xfffffffe
	.align		4
        /*0010*/ 	.word	0x00000000
	.align		4
        /*0014*/ 	.word	0xfffffffd
	.align		4
        /*0018*/ 	.word	0x00000000
	.align		4
        /*001c*/ 	.word	0xfffffffc


//--------------------- .nv.constant4             --------------------------
	.section	.nv.constant4,"a",@progbits
	.align	8
	.align		8
.nv.constant4:
        /*0000*/ 	.dword	_ZN39_INTERNAL_31ee5f99_4_k_cu_08e328ad_50724cuda3std3__45__cpo5beginE
	.align		8
        /*0008*/ 	.dword	_ZN39_INTERNAL_31ee5f99_4_k_cu_08e328ad_50724cuda3std3__45__cpo3endE
	.align		8
        /*0010*/ 	.dword	_ZN39_INTERNAL_31ee5f99_4_k_cu_08e328ad_50724cuda3std3__45__cpo6cbeginE
	.align		8
        /*0018*/ 	.dword	_ZN39_INTERNAL_31ee5f99_4_k_cu_08e328ad_50724cuda3std3__45__cpo4cendE
	.align		8
        /*0020*/ 	.dword	_ZN39_INTERNAL_31ee5f99_4_k_cu_08e328ad_50724cuda3std3__441_GLOBAL__N__31ee5f99_4_k_cu_08e328ad_50726ignoreE
	.align		8
        /*0028*/ 	.dword	_ZN39_INTERNAL_31ee5f99_4_k_cu_08e328ad_50724cuda3std3__419piecewise_constructE
	.align		8
        /*0030*/ 	.dword	_ZN39_INTERNAL_31ee5f99_4_k_cu_08e328ad_50724cuda3std3__48in_placeE
	.align		8
        /*0038*/ 	.dword	_ZN39_INTERNAL_31ee5f99_4_k_cu_08e328ad_50724cuda3std6ranges3__45__cpo4swapE
	.align		8
        /*0040*/ 	.dword	_ZN39_INTERNAL_31ee5f99_4_k_cu_08e328ad_50724cuda3std6ranges3__45__cpo9iter_moveE
	.align		8
        /*0048*/ 	.dword	_ZN39_INTERNAL_31ee5f99_4_k_cu_08e328ad_50724cute7productE
	.align		8
        /*0050*/ 	.dword	_ZN39_INTERNAL_31ee5f99_4_k_cu_08e328ad_50724cute1_E


//--------------------- .text._ZN7cutlass13device_kernelINS_4gemm6kernel13GemmUniversalIN4cute5tupleIJiiiiEEENS1_10collective13CollectiveMmaINS1_37MainloopSm90TmaGmmaWarpSpecializedFP8ILi18ENS5_IJNS4_1CILi2EEESB_NSA_ILi1EEEEEENS1_35KernelTmaWarpSpecializedCooperativeEEENS5_IJNSA_ILi128EEENSA_ILi256EEENSA_ILi32EEEEEENS_12float_e5m2_tENS5_IJlSC_lEEESK_SL_NS4_8TiledMMAINS4_8MMA_AtomIJNS4_4SM904GMMA31MMA_64x256x32_F32E5M2E5M2_SS_TNILNSP_7ScaleInE1ELSR_1EEEEEENS4_6LayoutINS5_IJSB_SC_SC_EEENS5_IJSC_NSA_ILi0EEESW_EEEEENS5_IJNS4_10UnderscoreESZ_SZ_EEEEENS4_23SM90_TMA_LOAD_MULTICASTENS4_14ComposedLayoutINS4_7SwizzleILi1ELi4ELi3EEENS4_18smem_ptr_flag_bitsILi8EEENSU_INS5_IJNSA_ILi8EEESI_EEENS5_IJSI_SC_EEEEEEEvNS4_8identityES12_S1C_vS1D_EENS_8epilogue10collective6detail29Sm90TmaWarpSpecializedAdapterINS1G_15DefaultEpilogueISK_SL_SL_NS1F_6thread17LinearCombinationISK_Li1EffLNS1K_9ScaleType4KindE0ELNS_15FloatRoundStyleE2ESK_EENS1_15EpilogueDefaultEEEEEvvEEEEvNT_6ParamsE --------------------------
	.section	.text._ZN7cutlass13device_kernelINS_4gemm6kernel13GemmUniversalIN4cute5tupleIJiiiiEEENS1_10collective13CollectiveMmaINS1_37MainloopSm90TmaGmmaWarpSpecializedFP8ILi18ENS5_IJNS4_1CILi2EEESB_NSA_ILi1EEEEEENS1_35KernelTmaWarpSpecializedCooperativeEEENS5_IJNSA_ILi128EEENSA_ILi256EEENSA_ILi32EEEEEENS_12float_e5m2_tENS5_IJlSC_lEEESK_SL_NS4_8TiledMMAINS4_8MMA_AtomIJNS4_4SM904GMMA31MMA_64x256x32_F32E5M2E5M2_SS_TNILNSP_7ScaleInE1ELSR_1EEEEEENS4_6LayoutINS5_IJSB_SC_SC_EEENS5_IJSC_NSA_ILi0EEESW_EEEEENS5_IJNS4_10UnderscoreESZ_SZ_EEEEENS4_23SM90_TMA_LOAD_MULTICASTENS4_14ComposedLayoutINS4_7SwizzleILi1ELi4ELi3EEENS4_18smem_ptr_flag_bitsILi8EEENSU_INS5_IJNSA_ILi8EEESI_EEENS5_IJSI_SC_EEEEEEEvNS4_8identityES12_S1C_vS1D_EENS_8epilogue10collective6detail29Sm90TmaWarpSpecializedAdapterINS1G_15DefaultEpilogueISK_SL_SL_NS1F_6thread17LinearCombinationISK_Li1EffLNS1K_9ScaleType4KindE0ELNS_15FloatRoundStyleE2ESK_EENS1_15EpilogueDefaultEEEEEvvEEEEvNT_6ParamsE,"ax",@progbits
	.align	128
.text._ZN7cutlass13device_kernelINS_4gemm6kernel13GemmUniversalIN4cute5tupleIJiiiiEEENS1_10collective13CollectiveMmaINS1_37MainloopSm90TmaGmmaWarpSpecializedFP8ILi18ENS5_IJNS4_1CILi2EEESB_NSA_ILi1EEEEEENS1_35KernelTmaWarpSpecializedCooperativeEEENS5_IJNSA_ILi128EEENSA_ILi256EEENSA_ILi32EEEEEENS_12float_e5m2_tENS5_IJlSC_lEEESK_SL_NS4_8TiledMMAINS4_8MMA_AtomIJNS4_4SM904GMMA31MMA_64x256x32_F32E5M2E5M2_SS_TNILNSP_7ScaleInE1ELSR_1EEEEEENS4_6LayoutINS5_IJSB_SC_SC_EEENS5_IJSC_NSA_ILi0EEESW_EEEEENS5_IJNS4_10UnderscoreESZ_SZ_EEEEENS4_23SM90_TMA_LOAD_MULTICASTENS4_14ComposedLayoutINS4_7SwizzleILi1ELi4ELi3EEENS4_18smem_ptr_flag_bitsILi8EEENSU_INS5_IJNSA_ILi8EEESI_EEENS5_IJSI_SC_EEEEEEEvNS4_8identityES12_S1C_vS1D_EENS_8epilogue10collective6detail29Sm90TmaWarpSpecializedAdapterINS1G_15DefaultEpilogueISK_SL_SL_NS1F_6thread17LinearCombinationISK_Li1EffLNS1K_9ScaleType4KindE0ELNS_15FloatRoundStyleE2ESK_EENS1_15EpilogueDefaultEEEEEvvEEEEvNT_6ParamsE:
        .type           _ZN7cutlass13device_kernelINS_4gemm6kernel13GemmUniversalIN4cute5tupleIJiiiiEEENS1_10collective13CollectiveMmaINS1_37MainloopSm90TmaGmmaWarpSpecializedFP8ILi18ENS5_IJNS4_1CILi2EEESB_NSA_ILi1EEEEEENS1_35KernelTmaWarpSpecializedCooperativeEEENS5_IJNSA_ILi128EEENSA_ILi256EEENSA_ILi32EEEEEENS_12float_e5m2_tENS5_IJlSC_lEEESK_SL_NS4_8TiledMMAINS4_8MMA_AtomIJNS4_4SM904GMMA31MMA_64x256x32_F32E5M2E5M2_SS_TNILNSP_7ScaleInE1ELSR_1EEEEEENS4_6LayoutINS5_IJSB_SC_SC_EEENS5_IJSC_NSA_ILi0EEESW_EEEEENS5_IJNS4_10UnderscoreESZ_SZ_EEEEENS4_23SM90_TMA_LOAD_MULTICASTENS4_14ComposedLayoutINS4_7SwizzleILi1ELi4ELi3EEENS4_18smem_ptr_flag_bitsILi8EEENSU_INS5_IJNSA_ILi8EEESI_EEENS5_IJSI_SC_EEEEEEEvNS4_8identityES12_S1C_vS1D_EENS_8epilogue10collective6detail29Sm90TmaWarpSpecializedAdapterINS1G_15DefaultEpilogueISK_SL_SL_NS1F_6thread17LinearCombinationISK_Li1EffLNS1K_9ScaleType4KindE0ELNS_15FloatRoundStyleE2ESK_EENS1_15EpilogueDefaultEEEEEvvEEEEvNT_6ParamsE,@function
        .size           _ZN7cutlass13device_kernelINS_4gemm6kernel13GemmUniversalIN4cute5tupleIJiiiiEEENS1_10collective13CollectiveMmaINS1_37MainloopSm90TmaGmmaWarpSpecializedFP8ILi18ENS5_IJNS4_1CILi2EEESB_NSA_ILi1EEEEEENS1_35KernelTmaWarpSpecializedCooperativeEEENS5_IJNSA_ILi128EEENSA_ILi256EEENSA_ILi32EEEEEENS_12float_e5m2_tENS5_IJlSC_lEEESK_SL_NS4_8TiledMMAINS4_8MMA_AtomIJNS4_4SM904GMMA31MMA_64x256x32_F32E5M2E5M2_SS_TNILNSP_7ScaleInE1ELSR_1EEEEEENS4_6LayoutINS5_IJSB_SC_SC_EEENS5_IJSC_NSA_ILi0EEESW_EEEEENS5_IJNS4_10UnderscoreESZ_SZ_EEEEENS4_23SM90_TMA_LOAD_MULTICASTENS4_14ComposedLayoutINS4_7SwizzleILi1ELi4ELi3EEENS4_18smem_ptr_flag_bitsILi8EEENSU_INS5_IJNSA_ILi8EEESI_EEENS5_IJSI_SC_EEEEEEEvNS4_8identityES12_S1C_vS1D_EENS_8epilogue10collective6detail29Sm90TmaWarpSpecializedAdapterINS1G_15DefaultEpilogueISK_SL_SL_NS1F_6thread17LinearCombinationISK_Li1EffLNS1K_9ScaleType4KindE0ELNS_15FloatRoundStyleE2ESK_EENS1_15EpilogueDefaultEEEEEvvEEEEvNT_6ParamsE,(.L_x_363 - _ZN7cutlass13device_kernelINS_4gemm6kernel13GemmUniversalIN4cute5tupleIJiiiiEEENS1_10collective13CollectiveMmaINS1_37MainloopSm90TmaGmmaWarpSpecializedFP8ILi18ENS5_IJNS4_1CILi2EEESB_NSA_ILi1EEEEEENS1_35KernelTmaWarpSpecializedCooperativeEEENS5_IJNSA_ILi128EEENSA_ILi256EEENSA_ILi32EEEEEENS_12float_e5m2_tENS5_IJlSC_lEEESK_SL_NS4_8TiledMMAINS4_8MMA_AtomIJNS4_4SM904GMMA31MMA_64x256x32_F32E5M2E5M2_SS_TNILNSP_7ScaleInE1ELSR_1EEEEEENS4_6LayoutINS5_IJSB_SC_SC_EEENS5_IJSC_NSA_ILi0EEESW_EEEEENS5_IJNS4_10UnderscoreESZ_SZ_EEEEENS4_23SM90_TMA_LOAD_MULTICASTENS4_14ComposedLayoutINS4_7SwizzleILi1ELi4ELi3EEENS4_18smem_ptr_flag_bitsILi8EEENSU_INS5_IJNSA_ILi8EEESI_EEENS5_IJSI_SC_EEEEEEEvNS4_8identityES12_S1C_vS1D_EENS_8epilogue10collective6detail29Sm90TmaWarpSpecializedAdapterINS1G_15DefaultEpilogueISK_SL_SL_NS1F_6thread17LinearCombinationISK_Li1EffLNS1K_9ScaleType4KindE0ELNS_15FloatRoundStyleE2ESK_EENS1_15EpilogueDefaultEEEEEvvEEEEvNT_6ParamsE)
        .other          _ZN7cutlass13device_kernelINS_4gemm6kernel13GemmUniversalIN4cute5tupleIJiiiiEEENS1_10collective13CollectiveMmaINS1_37MainloopSm90TmaGmmaWarpSpecializedFP8ILi18ENS5_IJNS4_1CILi2EEESB_NSA_ILi1EEEEEENS1_35KernelTmaWarpSpecializedCooperativeEEENS5_IJNSA_ILi128EEENSA_ILi256EEENSA_ILi32EEEEEENS_12float_e5m2_tENS5_IJlSC_lEEESK_SL_NS4_8TiledMMAINS4_8MMA_AtomIJNS4_4SM904GMMA31MMA_64x256x32_F32E5M2E5M2_SS_TNILNSP_7ScaleInE1ELSR_1EEEEEENS4_6LayoutINS5_IJSB_SC_SC_EEENS5_IJSC_NSA_ILi0EEESW_EEEEENS5_IJNS4_10UnderscoreESZ_SZ_EEEEENS4_23SM90_TMA_LOAD_MULTICASTENS4_14ComposedLayoutINS4_7SwizzleILi1ELi4ELi3EEENS4_18smem_ptr_flag_bitsILi8EEENSU_INS5_IJNSA_ILi8EEESI_EEENS5_IJSI_SC_EEEEEEEvNS4_8identityES12_S1C_vS1D_EENS_8epilogue10collective6detail29Sm90TmaWarpSpecializedAdapterINS1G_15DefaultEpilogueISK_SL_SL_NS1F_6thread17LinearCombinationISK_Li1EffLNS1K_9ScaleType4KindE0ELNS_15FloatRoundStyleE2ESK_EENS1_15EpilogueDefaultEEEEEvvEEEEvNT_6ParamsE,@"STO_CUDA_ENTRY STV_DEFAULT"
_ZN7cutlass13device_kernelINS_4gemm6kernel13GemmUniversalIN4cute5tupleIJiiiiEEENS1_10collective13CollectiveMmaINS1_37MainloopSm90TmaGmmaWarpSpecializedFP8ILi18ENS5_IJNS4_1CILi2EEESB_NSA_ILi1EEEEEENS1_35KernelTmaWarpSpecializedCooperativeEEENS5_IJNSA_ILi128EEENSA_ILi256EEENSA_ILi32EEEEEENS_12float_e5m2_tENS5_IJlSC_lEEESK_SL_NS4_8TiledMMAINS4_8MMA_AtomIJNS4_4SM904GMMA31MMA_64x256x32_F32E5M2E5M2_SS_TNILNSP_7ScaleInE1ELSR_1EEEEEENS4_6LayoutINS5_IJSB_SC_SC_EEENS5_IJSC_NSA_ILi0EEESW_EEEEENS5_IJNS4_10UnderscoreESZ_SZ_EEEEENS4_23SM90_TMA_LOAD_MULTICASTENS4_14ComposedLayoutINS4_7SwizzleILi1ELi4ELi3EEENS4_18smem_ptr_flag_bitsILi8EEENSU_INS5_IJNSA_ILi8EEESI_EEENS5_IJSI_SC_EEEEEEEvNS4_8identityES12_S1C_vS1D_EENS_8epilogue10collective6detail29Sm90TmaWarpSpecializedAdapterINS1G_15DefaultEpilogueISK_SL_SL_NS1F_6thread17LinearCombinationISK_Li1EffLNS1K_9ScaleType4KindE0ELNS_15FloatRoundStyleE2ESK_EENS1_15EpilogueDefaultEEEEEvvEEEEvNT_6ParamsE:
[----:B------:R-:W0:Y:S02]  /*0000*/  LDC R1, c[0x0][0x28] ;  /* 0x00000a00ff017b82 */ /* 0x000e240000000800 */
[----:B0-----:R-:W-:Y:S01]  /*0010*/  VIADD R1, R1, 0xfffffef8 ;  /* 0xfffffef801017836 */ /* 0x001fe20000000000 */
[----:B------:R-:W0:Y:S01]  /*0020*/  S2R R4, SR_TID.X ;  /* 0x0000000000047919 */ /* 0x000e220000002100 */
[----:B------:R-:W-:Y:S01]  /*0030*/  ELECT P0, URZ, PT ;  /* 0x00000000003f782f */ /* 0x000fe20003800000 */
[----:B------:R-:W-:Y:S01]  /*0040*/  BSSY B0, `(.L_x_0) ;  /* 0x0000015000007945 */ /* 0x000fe20003800000 */
[--C-:B0-----:R-:W-:Y:S02]  /*0050*/  SHF.R.U32.HI R0, RZ, 0x5, R4.reuse ;  /* 0x00000005ff007819 */ /* 0x101fe40000011604 */
[----:B------:R-:W-:-:S03]  /*0060*/  SHF.R.U32.HI R2, RZ, 0x7, R4 ;  /* 0x00000007ff027819 */ /* 0x000fc60000011604 */
[----:B------:R-:W0:Y:S04]  /*0070*/  SHFL.IDX PT, R3, R0, RZ, 0x1f ;  /* 0x00001fff00037589 */ /* 0x000e2800000e0000 */
[----:B------:R-:W1:Y:S01]  /*0080*/  SHFL.IDX PT, R2, R2, RZ, 0x1f ;  /* 0x00001fff02027589 */ /* 0x000e6200000e0000 */
[----:B0-----:R-:W-:Y:S02]  /*0090*/  R2UR UR4, R3 ;  /* 0x00000000030472ca */ /* 0x001fe400000e0000 */
[----:B-1----:R-:W-:-:S11]  /*00a0*/  R2UR UR6, R2 ;  /* 0x00000000020672ca */ /* 0x002fd600000e0000 */
[----:B------:R-:W-:Y:S02]  /*00b0*/  USHF.R.S32.HI UR5, URZ, 0x1f, UR4 ;  /* 0x0000001f3f057899 */ /* 0x000fe40008011404 */
[----:B------:R-:W-:Y:S02]  /*00c0*/  ISETP.NE.OR P0, PT, RZ, UR4, !P0 ;  /* 0x00000004ff007c0c */ /* 0x000fe4000c705670 */
[----:B------:R-:W-:-:S04]  /*00d0*/  ULEA.HI UR5, UR5, UR4, URZ, 0x2 ;  /* 0x0000000405057291 */ /* 0x000fc8000f8f103f */
[----:B------:R-:W-:-:S04]  /*00e0*/  ULOP3.LUT UR5, UR5, 0xfffffffc, URZ, 0xc0, !UPT ;  /* 0xfffffffc05057892 */ /* 0x000fc8000f8ec03f */
[----:B------:R-:W-:-:S03]  /*00f0*/  UIADD3 UR8, UR4, -UR5, URZ ;  /* 0x8000000504087290 */ /* 0x000fc6000fffe03f */
[----:B------:R-:W-:Y:S09]  /*0100*/  @P0 BRA `(.L_x_1) ;  /* 0x0000000000200947 */ /* 0x000ff20003800000 */
[----:B------:R-:W-:Y:S02]  /*0110*/  ULDC.64 UR4, c[0x0][0x198] ;  /* 0x0000660000047ab9 */ /* 0x000fe40000000a00 */
[----:B------:R-:W-:Y:S02]  /*0120*/  UIADD3 UR10, UP0, UR4, 0xf0, URZ ;  /* 0x000000f0040a7890 */ /* 0x000fe4000ff1e03f */
[----:B------:R-:W-:Y:S02]  /*0130*/  UIADD3 UR4, UP1, UR4, 0x1f0, URZ ;  /* 0x000001f004047890 */ /* 0x000fe4000ff3e03f */
[----:B------:R-:W-:Y:S02]  /*0140*/  UIADD3.X UR11, URZ, UR5, URZ, UP0, !UPT ;  /* 0x000000053f0b7290 */ /* 0x000fe400087fe43f */
[----:B------:R-:W-:-:S07]  /*0150*/  UIADD3.X UR5, URZ, UR5, URZ, UP1, !UPT ;  /* 0x000000053f057290 */ /* 0x000fce0008ffe43f */
[----:B------:R0:W-:Y:S02]  /*0160*/  UTMACCTL.PF [UR10] ;  /* 0x000000000a0079b9 */ /* 0x0001e40008040000 */
[----:B------:R0:W-:Y:S02]  /*0170*/  UTMACCTL.PF [UR4] ;  /* 0x00000000040079b9 */ /* 0x0001e40008040000 */
[----:B0-----:R-:W-:Y:S01]  /*0180*/  NOP ;  /* 0x0000000000007918 */ /* 0x001fe20000000000 */
.L_x_1:
[----:B------:R-:W-:Y:S05]  /*0190*/  BSYNC B0 ;  /* 0x0000000000007941 */ /* 0x000fea0003800000 */
.L_x_0:
[----:B------:R-:W0:Y:S01]  /*01a0*/  SHFL.IDX PT, R3, R0, RZ, 0x1f ;  /* 0x00001fff00037589 */ /* 0x000e2200000e0000 */
[----:B------:R-:W-:Y:S01]  /*01b0*/  UISETP.NE.AND UP0, UPT, UR8, 0x3, UPT ;  /* 0x000000030800788c */ /* 0x000fe2000bf05270 */
[----:B------:R-:W-:Y:S01]  /*01c0*/  ISETP.NE.AND P1, PT, RZ, UR6, PT ;  /* 0x00000006ff007c0c */ /* 0x000fe2000bf25270 */
[----:B------:R-:W-:Y:S02]  /*01d0*/  UIADD3 UR10, UR6, -0x1, URZ ;  /* 0xffffffff060a7890 */ /* 0x000fe4000fffe03f */
[----:B------:R-:W-:Y:S02]  /*01e0*/  UISETP.EQ.OR UP0, UPT, UR8, URZ, !UP0 ;  /* 0x0000003f0800728c */ /* 0x000fe4000c702670 */
[----:B------:R-:W-:Y:S02]  /*01f0*/  UISETP.GE.U32.AND UP1, UPT, UR10, 0x2, UPT ;  /* 0x000000020a00788c */ /* 0x000fe4000bf26070 */
[----:B------:R-:W-:-:S04]  /*0200*/  UISETP.EQ.AND UP0, UPT, UR6, URZ, UP0 ;  /* 0x0000003f0600728c */ /* 0x000fc80008702270 */
[----:B------:R-:W-:-:S04]  /*0210*/  USEL UR13, URZ, 0x1, !UP0 ;  /* 0x000000013f0d7887 */ /* 0x000fc8000c000000 */
[----:B------:R-:W-:Y:S01]  /*0220*/  USEL UR13, UR13, 0x2, UP1 ;  /* 0x000000020d0d7887 */ /* 0x000fe20008800000 */
[----:B0-----:R-:W-:-:S13]  /*0230*/  ISETP.NE.AND P0, PT, R3, RZ, PT ;  /* 0x000000ff0300720c */ /* 0x001fda0003f05270 */
[----:B------:R-:W-:Y:S05]  /*0240*/  @P0 BRA `(.L_x_2) ;  /* 0x0000000000d40947 */ /* 0x000fea0003800000 */
[----:B------:R-:W-:Y:S01]  /*0250*/  ELECT P0, URZ, PT ;  /* 0x00000000003f782f */ /* 0x000fe20003800000 */
[----:B------:R-:W-:-:S12]  /*0260*/  BSSY B0, `(.L_x_2) ;  /* 0x0000033000007945 */ /* 0x000fd80003800000 */
[----:B------:R-:W-:Y:S05]  /*0270*/  @!P0 BRA `(.L_x_3) ;  /* 0x0000000000c48947 */ /* 0x000fea0003800000 */
[----:B------:R-:W0:Y:S01]  /*0280*/  S2UR UR9, SR_CgaCtaId ;  /* 0x00000000000979c3 */ /* 0x000e220000008800 */
[----:B------:R-:W-:Y:S01]  /*0290*/  UMOV UR4, 0x400 ;  /* 0x0000040000047882 */ /* 0x000fe20000000000 */
[----:B------:R-:W-:Y:S01]  /*02a0*/  UMOV UR5, 0x1 ;  /* 0x0000000100057882 */ /* 0x000fe20000000000 */
[----:B------:R-:W-:Y:S02]  /*02b0*/  UMOV UR6, 0x6 ;  /* 0x0000000600067882 */ /* 0x000fe40000000000 */
[----:B------:R-:W-:-:S04]  /*02c0*/  UIADD3 UR6, -UR6, 0x100000, URZ ;  /* 0x0010000006067890 */ /* 0x000fc8000fffe13f */
[----:B------:R-:W-:Y:S02]  /*02d0*/  USHF.L.U32 UR7, UR6, 0xb, URZ ;  /* 0x0000000b06077899 */ /* 0x000fe4000800063f */
[----:B------:R-:W-:Y:S02]  /*02e0*/  USHF.L.U32 UR6, UR6, 0x1, URZ ;  /* 0x0000000106067899 */ /* 0x000fe4000800063f */
[----:B0-----:R-:W-:Y:S02]  /*02f0*/  ULEA UR9, UR9, UR4, 0x18 ;  /* 0x0000000409097291 */ /* 0x001fe4000f8ec03f */
[----:B------:R-:W-:-:S04]  /*0300*/  UIADD3 UR4, -UR5, 0x100000, URZ ;  /* 0x0010000005047890 */ /* 0x000fc8000fffe13f */
[----:B------:R-:W-:Y:S02]  /*0310*/  USHF.L.U32 UR5, UR4, 0xb, URZ ;  /* 0x0000000b04057899 */ /* 0x000fe4000800063f */
[----:B------:R-:W-:Y:S01]  /*0320*/  USHF.L.U32 UR4, UR4, 0x1, URZ ;  /* 0x0000000104047899 */ /* 0x000fe2000800063f */
[----:B------:R-:W0:Y:S11]  /*0330*/  FENCE.VIEW.ASYNC.S ;  /* 0x00000000000073c6 */ /* 0x000e360000000000 */
[----:B0-----:R0:W1:Y:S01]  /*0340*/  SYNCS.EXCH.64 URZ, [UR9], UR4 ;  /* 0x00000004093f75b2 */ /* 0x0010620008000100 */
[----:B------:R0:W2:Y:S01]  /*0350*/  SYNCS.EXCH.64 URZ, [UR9+0x90], UR6 ;  /* 0x00009006093f75b2 */ /* 0x0000a20008000100 */
[----:B------:R0:W3:Y:S01]  /*0360*/  SYNCS.EXCH.64 URZ, [UR9+0x8], UR4 ;  /* 0x00000804093f75b2 */ /* 0x0000e20008000100 */
[----:B------:R0:W4:Y:S01]  /*0370*/  SYNCS.EXCH.64 URZ, [UR9+0x98], UR6 ;  /* 0x00009806093f75b2 */ /* 0x0001220008000100 */
[----:B------:R0:W0:Y:S01]  /*0380*/  SYNCS.EXCH.64 URZ, [UR9+0x10], UR4 ;  /* 0x00001004093f75b2 */ /* 0x0000220008000100 */
        /* <DEDUP_REMOVED lines=31> */
[----:B-1234-:R-:W-:Y:S01]  /*0580*/  NOP ;  /* 0x0000000000007918 */ /* 0x01efe20000000000 */
.L_x_3:
[----:B0-----:R-:W-:Y:S05]  /*0590*/  BSYNC B0 ;  /* 0x0000000000007941 */ /* 0x001fea0003800000 */
.L_x_2:
[----:B------:R-:W-:Y:S01]  /*05a0*/  SHF.R.S32.HI R2, RZ, 0x1f, R4 ;  /* 0x0000001fff027819 */ /* 0x000fe20000011404 */
[----:B------:R-:W0:Y:S01]  /*05b0*/  SHFL.IDX PT, R0, R0, RZ, 0x1f ;  /* 0x00001fff00007589 */ /* 0x000e2200000e0000 */
[----:B------:R-:W1:Y:S01]  /*05c0*/  S2UR UR9, SR_CTAID.X ;  /* 0x00000000000979c3 */ /* 0x000e620000002500 */
[----:B------:R-:W-:Y:S02]  /*05d0*/  ELECT P0, URZ, PT ;  /* 0x00000000003f782f */ /* 0x000fe40003800000 */
[----:B------:R-:W-:Y:S01]  /*05e0*/  LEA.HI R2, R2, R4, RZ, 0x7 ;  /* 0x0000000402027211 */ /* 0x000fe200078f38ff */
[----:B------:R-:W-:Y:S01]  /*05f0*/  ULDC UR4, c[0x0][0x150] ;  /* 0x0000540000047ab9 */ /* 0x000fe20000000800 */
[----:B------:R-:W-:Y:S01]  /*0600*/  SHF.R.S32.HI R6, RZ, 0x1f, R3 ;  /* 0x0000001fff067819 */ /* 0x000fe20000011403 */
[----:B------:R-:W-:Y:S01]  /*0610*/  NOP ;  /* 0x0000000000007918 */ /* 0x000fe20000000000 */
[----:B------:R-:W-:Y:S01]  /*0620*/  LOP3.LUT R2, R2, 0xffffff80, RZ, 0xc0, !PT ;  /* 0xffffff8002027812 */ /* 0x000fe200078ec0ff */
[----:B------:R-:W-:Y:S01]  /*0630*/  NOP ;  /* 0x0000000000007918 */ /* 0x000fe20000000000 */
[----:B------:R-:W-:Y:S01]  /*0640*/  LEA.HI R6, R6, R3, RZ, 0x2 ;  /* 0x0000000306067211 */ /* 0x000fe200078f10ff */
[----:B------:R-:W2:Y:S02]  /*0650*/  LDC R8, c[0x0][0x144] ;  /* 0x00005100ff087b82 */ /* 0x000ea40000000800 */
[----:B------:R-:W-:Y:S01]  /*0660*/  IMAD.IADD R4, R4, 0x1, -R2 ;  /* 0x0000000104047824 */ /* 0x000fe200078e0a02 */
[----:B------:R-:W-:Y:S01]  /*0670*/  LOP3.LUT R6, R6, 0x3ffffffc, RZ, 0xc0, !PT ;  /* 0x3ffffffc06067812 */ /* 0x000fe200078ec0ff */
[----:B------:R-:W3:Y:S03]  /*0680*/  S2R R2, SR_CTAID.Y ;  /* 0x0000000000027919 */ /* 0x000ee60000002600 */
[----:B------:R-:W-:Y:S01]  /*0690*/  SHF.R.S32.HI R5, RZ, 0x1f, R4 ;  /* 0x0000001fff057819 */ /* 0x000fe20000011404 */
[----:B------:R-:W-:Y:S01]  /*06a0*/  IMAD.IADD R6, R3, 0x1, -R6 ;  /* 0x0000000103067824 */ /* 0x000fe200078e0a06 */
[----:B------:R-:W4:Y:S02]  /*06b0*/  LDC R11, c[0x0][0x148] ;  /* 0x00005200ff0b7b82 */ /* 0x000f240000000800 */
[----:B------:R-:W-:-:S02]  /*06c0*/  LEA.HI R5, R5, R4, RZ, 0x3 ;  /* 0x0000000405057211 */ /* 0x000fc400078f18ff */
[----:B0-----:R-:W-:Y:S02]  /*06d0*/  ISETP.NE.OR P0, PT, R0, RZ, !P0 ;  /* 0x000000ff0000720c */ /* 0x001fe40004705670 */
[--C-:B------:R-:W-:Y:S02]  /*06e0*/  SHF.R.S32.HI R0, RZ, 0x3, R5.reuse ;  /* 0x00000003ff007819 */ /* 0x100fe40000011405 */
[----:B------:R-:W-:Y:S02]  /*06f0*/  SHF.R.S32.HI R5, RZ, 0x1f, R5 ;  /* 0x0000001fff057819 */ /* 0x000fe40000011405 */
[----:B-1----:R-:W-:Y:S02]  /*0700*/  I2FP.F32.U32 R7, UR9 ;  /* 0x0000000900077c45 */ /* 0x002fe40008201000 */
[----:B------:R-:W-:-:S03]  /*0710*/  LEA.HI R5, R5, R0, RZ, 0x2 ;  /* 0x0000000005057211 */ /* 0x000fc600078f10ff */
[----:B------:R-:W-:Y:S01]  /*0720*/  FMUL R7, R7, UR4 ;  /* 0x0000000407077c20 */ /* 0x000fe20008400000 */
[----:B------:R-:W-:Y:S01]  /*0730*/  LOP3.LUT R5, R5, 0xfffffffc, RZ, 0xc0, !PT ;  /* 0xfffffffc05057812 */ /* 0x000fe200078ec0ff */
[----:B------:R-:W-:Y:S01]  /*0740*/  VOTEU.ALL UP0, P0 ;  /* 0x00000000003f7886 */ /* 0x000fe20000000000 */
[----:B------:R-:W-:Y:S01]  /*0750*/  ULDC UR4, c[0x0][0x154] ;  /* 0x0000550000047ab9 */ /* 0x000fe20000000800 */
[----:B------:R-:W-:Y:S02]  /*0760*/  VOTEU.ALL UP1, P0 ;  /* 0x00000000003f7886 */ /* 0x000fe40000020000 */
[----:B------:R-:W0:Y:S01]  /*0770*/  F2I.U32.TRUNC.NTZ R7, R7 ;  /* 0x0000000700077305 */ /* 0x000e22000020f000 */
[----:B------:R-:W-:Y:S01]  /*0780*/  IMAD.IADD R5, R0, 0x1, -R5 ;  /* 0x0000000100057824 */ /* 0x000fe200078e0a05 */
[----:B------:R-:W1:Y:S01]  /*0790*/  @!UP0 S2UR UR7, SR_CgaCtaId ;  /* 0x00000000000789c3 */ /* 0x000e620000008800 */
[----:B------:R-:W-:Y:S02]  /*07a0*/  @!UP0 UMOV UR6, 0x400 ;  /* 0x0000040000068882 */ /* 0x000fe40000000000 */
[----:B------:R-:W-:Y:S01]  /*07b0*/  IMAD R5, R6, 0x4, R5 ;  /* 0x0000000406057824 */ /* 0x000fe200078e0205 */
[----:B---3--:R-:W-:-:S04]  /*07c0*/  I2FP.F32.U32 R9, R2 ;  /* 0x0000000200097245 */ /* 0x008fc80000201000 */
[----:B------:R-:W-:Y:S01]  /*07d0*/  LEA.HI R0, R5, R5, RZ, 0x1 ;  /* 0x0000000505007211 */ /* 0x000fe200078f08ff */
[----:B------:R-:W-:Y:S01]  /*07e0*/  FMUL R9, R9, UR4 ;  /* 0x0000000409097c20 */ /* 0x000fe20008400000 */
[----:B------:R-:W-:Y:S02]  /*07f0*/  UMOV UR4, 0x20 ;  /* 0x0000002000047882 */ /* 0x000fe40000000000 */
[----:B------:R-:W-:Y:S01]  /*0800*/  LOP3.LUT R6, R0, 0xfffffffe, RZ, 0xc0, !PT ;  /* 0xfffffffe00067812 */ /* 0x000fe200078ec0ff */
[----:B0-----:R-:W-:Y:S01]  /*0810*/  IMAD.MOV R13, RZ, RZ, -R7 ;  /* 0x000000ffff0d7224 */ /* 0x001fe200078e0a07 */
[----:B------:R-:W-:-:S04]  /*0820*/  @!UP0 UIADD3 UR4, -UR4, 0x100000, URZ ;  /* 0x0010000004048890 */ /* 0x000fc8000fffe13f */
[----:B------:R-:W-:Y:S02]  /*0830*/  @!UP0 USHF.L.U32 UR5, UR4, 0xb, URZ ;  /* 0x0000000b04058899 */ /* 0x000fe4000800063f */
[----:B------:R-:W-:Y:S01]  /*0840*/  @!UP0 USHF.L.U32 UR4, UR4, 0x1, URZ ;  /* 0x0000000104048899 */ /* 0x000fe2000800063f */
[----:B------:R-:W0:Y:S01]  /*0850*/  F2I.U32.TRUNC.NTZ R9, R9 ;  /* 0x0000000900097305 */ /* 0x000e22000020f000 */
[----:B--2---:R-:W-:Y:S02]  /*0860*/  IMAD R0, R8, R13, UR9 ;  /* 0x0000000908007e24 */ /* 0x004fe4000f8e020d */
[C---:B------:R-:W-:Y:S02]  /*0870*/  IMAD.IADD R7, R5.reuse, 0x1, -R6 ;  /* 0x0000000105077824 */ /* 0x040fe400078e0a06 */
[----:B------:R-:W-:-:S03]  /*0880*/  IMAD.SHL.U32 R6, R5, 0x4, RZ ;  /* 0x0000000405067824 */ /* 0x000fc600078e00ff */
[----:B------:R-:W-:Y:S01]  /*0890*/  ISETP.NE.AND P2, PT, R7, R0, PT ;  /* 0x000000000700720c */ /* 0x000fe20003f45270 */
[----:B-1----:R-:W-:Y:S01]  /*08a0*/  @!UP0 ULEA UR6, UR7, UR6, 0x18 ;  /* 0x0000000607068291 */ /* 0x002fe2000f8ec03f */
[----:B------:R-:W-:Y:S01]  /*08b0*/  LOP3.LUT R10, R5, 0xc, R6, 0x78, !PT ;  /* 0x0000000c050a7812 */ /* 0x000fe200078e7806 */
[----:B------:R-:W1:Y:S01]  /*08c0*/  LDC R7, c[0x0][0x140] ;  /* 0x00005000ff077b82 */ /* 0x000e620000000800 */
[----:B------:R-:W-:Y:S01]  /*08d0*/  VOTEU.ALL UP0, P0 ;  /* 0x00000000003f7886 */ /* 0x000fe20000000000 */
[----:B------:R-:W-:Y:S01]  /*08e0*/  LOP3.LUT P0, RZ, R4, 0x7, RZ, 0xc0, !PT ;  /* 0x0000000704ff7812 */ /* 0x000fe2000780c0ff */
[----:B0-----:R-:W-:Y:S01]  /*08f0*/  IMAD.MOV R12, RZ, RZ, -R9 ;  /* 0x000000ffff0c7224 */ /* 0x001fe200078e0a09 */
[----:B------:R0:W-:Y:S01]  /*0900*/  STL [R1+0x7c], R10 ;  /* 0x00007c0a01007387 */ /* 0x0001e20000100800 */
[----:B------:R-:W-:Y:S01]  /*0910*/  IMAD.MOV.U32 R4, RZ, RZ, 0x1 ;  /* 0x00000001ff047424 */ /* 0x000fe200078e00ff */
[----:B------:R-:W-:Y:S01]  /*0920*/  ISETP.LT.U32.AND P0, PT, R10, 0x4, !P0 ;  /* 0x000000040a00780c */ /* 0x000fe20004701070 */
[----:B----4-:R-:W-:-:S03]  /*0930*/  IMAD R6, R11, R12, R2 ;  /* 0x0000000c0b067224 */ /* 0x010fc600078e0202 */
[----:B------:R-:W-:Y:S01]  /*0940*/  @P2 LEA.HI R5, R10, R10, RZ, 0x1 ;  /* 0x0000000a0a052211 */ /* 0x000fe200078f08ff */
[----:B------:R-:W2:Y:S02]  /*0950*/  FENCE.VIEW.ASYNC.S ;  /* 0x00000000000073c6 */ /* 0x000ea40000000000 */
[----:B--2---:R0:W2:Y:S01]  /*0960*/  @!UP0 SYNCS.EXCH.64 URZ, [UR6+0x130], UR4 ;  /* 0x00013004063f85b2 */ /* 0x0040a20008000100 */
[----:B------:R-:W-:-:S04]  /*0970*/  @P2 SHF.R.S32.HI R5, RZ, 0x1, R5 ;  /* 0x00000001ff052819 */ /* 0x000fc80000011405 */
[----:B------:R-:W-:Y:S02]  /*0980*/  @P2 ISETP.NE.AND P3, PT, R5, R6, PT ;  /* 0x000000060500220c */ /* 0x000fe40003f65270 */
[----:B------:R-:W-:Y:S02]  /*0990*/  SEL R5, RZ, 0x1, !P0 ;  /* 0x00000001ff057807 */ /* 0x000fe40004000000 */
[----:B------:R-:W-:Y:S02]  /*09a0*/  @P2 SEL R4, RZ, 0x1, P3 ;  /* 0x00000001ff042807 */ /* 0x000fe40001800000 */
[----:B-1----:R-:W-:Y:S02]  /*09b0*/  ISETP.EQ.U32.AND P4, PT, R7, 0x1, PT ;  /* 0x000000010700780c */ /* 0x002fe40003f82070 */
[----:B------:R-:W-:Y:S01]  /*09c0*/  LOP3.LUT R4, R4, R5, RZ, 0xc0, !PT ;  /* 0x0000000504047212 */ /* 0x000fe200078ec0ff */
[----:B------:R0:W1:Y:S01]  /*09d0*/  @!UP1 SYNCS.EXCH.64 URZ, [UR6+0x138], UR4 ;  /* 0x00013804063f95b2 */ /* 0x0000620008000100 */
[----:B------:R-:W-:-:S03]  /*09e0*/  NOP ;  /* 0x0000000000007918 */ /* 0x000fc60000000000 */
[----:B------:R0:W-:Y:S06]  /*09f0*/  STL [R1+0x78], R4 ;  /* 0x0000780401007387 */ /* 0x0001ec0000100800 */
[----:B--2---:R-:W-:Y:S05]  /*0a00*/  @!P4 BRA `(.L_x_4) ;  /* 0x000000000008c947 */ /* 0x004fea0003800000 */
[----:B-1----:R-:W-:Y:S01]  /*0a10*/  UCGABAR_ARV ;  /* 0x00000000000079c7 */ /* 0x002fe20008000000 */
[----:B------:R-:W-:Y:S05]  /*0a20*/  BRA `(.L_x_5) ;  /* 0x0000000000047947 */ /* 0x000fea0003800000 */
.L_x_4:
[----:B-1----:R-:W-:Y:S01]  /*0a30*/  NOP ;  /* 0x0000000000007918 */ /* 0x002fe20000000000 */
.L_x_5:
[----:B------:R-:W1:Y:S01]  /*0a40*/  LDC R3, c[0x0][0x65c] ;  /* 0x00019700ff037b82 */ /* 0x000e620000000800 */
[----:B0-----:R-:W-:Y:S02]  /*0a50*/  IMAD.U32 R4, RZ, RZ, UR9 ;  /* 0x00000009ff047e24 */ /* 0x001fe4000f8e00ff */
[----:B------:R-:W-:Y:S01]  /*0a60*/  IMAD.MOV.U32 R5, RZ, RZ, RZ ;  /* 0x000000ffff057224 */ /* 0x000fe200078e00ff */
[----:B-1----:R-:W-:-:S13]  /*0a70*/  ISETP.NE.AND P2, PT, R3, 0x1, PT ;  /* 0x000000010300780c */ /* 0x002fda0003f45270 */
[----:B------:R-:W0:Y:S01]  /*0a80*/  @P2 LDC R7, c[0x0][0x10] ;  /* 0x00000400ff072b82 */ /* 0x000e220000000800 */
[----:B------:R-:W-:Y:S02]  /*0a90*/  @P2 IMAD.MOV.U32 R3, RZ, RZ, RZ ;  /* 0x000000ffff032224 */ /* 0x000fe400078e00ff */
[----:B------:R-:W-:-:S05]  /*0aa0*/  @P2 IMAD.MOV.U32 R13, RZ, RZ, RZ ;  /* 0x000000ffff0d2224 */ /* 0x000fca00078e00ff */
[----:B------:R-:W1:Y:S01]  /*0ab0*/  @!P2 LDC R9, c[0x0][0xc] ;  /* 0x00000300ff09ab82 */ /* 0x000e620000000800 */
[----:B0-----:R-:W-:-:S04]  /*0ac0*/  @P2 IMAD.WIDE.U32 R6, R7, UR9, R2 ;  /* 0x0000000907062c25 */ /* 0x001fc8000f8e0002 */
[----:B------:R-:W-:Y:S02]  /*0ad0*/  @P2 IMAD.MOV.U32 R19, RZ, RZ, R6 ;  /* 0x000000ffff132224 */ /* 0x000fe400078e0006 */
[----:B------:R-:W-:Y:S02]  /*0ae0*/  @P2 IMAD.IADD R23, R7, 0x1, R13 ;  /* 0x0000000107172824 */ /* 0x000fe400078e020d */
[----:B-1----:R-:W-:-:S04]  /*0af0*/  @!P2 IMAD.WIDE.U32 R4, R2, R9, R4 ;  /* 0x000000090204a225 */ /* 0x002fc800078e0004 */
[----:B------:R-:W-:Y:S02]  /*0b00*/  @!P2 IMAD.MOV.U32 R19, RZ, RZ, R4 ;  /* 0x000000ffff13a224 */ /* 0x000fe400078e0004 */
[----:B------:R-:W-:-:S03]  /*0b10*/  @!P2 IMAD.MOV.U32 R23, RZ, RZ, R5 ;  /* 0x000000ffff17a224 */ /* 0x000fc600078e0005 */
[----:B------:R0:W-:Y:S04]  /*0b20*/  STL [R1+0x84], R19 ;  /* 0x0000841301007387 */ /* 0x0001e80000100800 */
[----:B------:R0:W-:Y:S01]  /*0b30*/  STL [R1+0x80], R23 ;  /* 0x0000801701007387 */ /* 0x0001e20000100800 */
[----:B------:R-:W-:Y:S05]  /*0b40*/  @!P4 BRA `(.L_x_6) ;  /* 0x00000000000cc947 */ /* 0x000fea0003800000 */
[----:B------:R-:W-:Y:S01]  /*0b50*/  UCGABAR_WAIT ;  /* 0x0000000000007dc7 */ /* 0x000fe20008000000 */
[----:B------:R-:W-:Y:S01]  /*0b60*/  CCTL.IVALL ;  /* 0x00000000ff00798f */ /* 0x000fe20002000000 */
[----:B------:R-:W-:Y:S05]  /*0b70*/  BRA `(.L_x_7) ;  /* 0x0000000000047947 */ /* 0x000fea0003800000 */
.L_x_6:
[----:B------:R-:W-:Y:S06]  /*0b80*/  BAR.SYNC.DEFER_BLOCKING 0x0 ;  /* 0x0000000000007b1d */ /* 0x000fec0000010000 */
.L_x_7:
[----:B------:R-:W-:Y:S05]  /*0b90*/  @!P1 BRA `(.L_x_8) ;  /* 0x000000e0007c9947 */ /* 0x000fea0003800000 */
[----:B------:R-:W-:-:S06]  /*0ba0*/  UISETP.GT.U32.AND UP0, UPT, UR10, 0x1, UPT ;  /* 0x000000010a00788c */ /* 0x000fcc000bf04070 */
[----:B------:R-:W-:-:S13]  /*0bb0*/  PLOP3.LUT P0, PT, PT, PT, UP0, 0x80, 0x0 ;  /* 0x000000000000781c */ /* 0x000fda0003f0f008 */
[----:B------:R-:W-:Y:S05]  /*0bc0*/  @P0 EXIT ;  /* 0x000000000000094d */ /* 0x000fea0003800000 */
[----:B------:R-:W-:Y:S01]  /*0bd0*/  IMAD.MOV.U32 R6, RZ, RZ, -0x1 ;  /* 0xffffffffff067424 */ /* 0x000fe200078e00ff */
[----:B------:R-:W-:Y:S01]  /*0be0*/  ULDC.64 UR4, c[0x0][0x650] ;  /* 0x0001940000047ab9 */ /* 0x000fe20000000a00 */
[----:B------:R-:W-:Y:S01]  /*0bf0*/  IMAD.MOV.U32 R5, RZ, RZ, -0x1 ;  /* 0xffffffffff057424 */ /* 0x000fe200078e00ff */
[----:B------:R-:W-:Y:S01]  /*0c00*/  ISETP.GE.U32.AND P0, PT, R19, UR4, PT ;  /* 0x0000000413007c0c */ /* 0x000fe2000bf06070 */
[----:B------:R-:W-:Y:S01]  /*0c10*/  UMOV UR23, 0xffffffff ;  /* 0xffffffff00177882 */ /* 0x000fe20000000000 */
[----:B------:R1:W-:Y:S01]  /*0c20*/  STL [R1+0x8c], R6 ;  /* 0x00008c0601007387 */ /* 0x0003e20000100800 */
[----:B------:R-:W-:Y:S02]  /*0c30*/  PRMT R4, RZ, 0x7610, R4 ;  /* 0x00007610ff047816 */ /* 0x000fe40000000004 */
[----:B------:R-:W-:Y:S01]  /*0c40*/  ISETP.GE.U32.AND.EX P0, PT, R23, UR5, PT, P0 ;  /* 0x0000000517007c0c */ /* 0x000fe2000bf06100 */
[----:B------:R1:W-:-:S12]  /*0c50*/  STL [R1+0x88], R5 ;  /* 0x0000880501007387 */ /* 0x0003d80000100800 */
[----:B-1----:R-:W-:Y:S05]  /*0c60*/  @P0 BRA `(.L_x_9) ;  /* 0x0000000400380947 */ /* 0x002fea0003800000 */
[----:B------:R-:W1:Y:S01]  /*0c70*/  LDC.64 R14, c[0x0][0x628] ;  /* 0x00018a00ff0e7b82 */ /* 0x000e620000000a00 */
[----:B------:R-:W-:Y:S02]  /*0c80*/  IMAD.MOV.U32 R4, RZ, RZ, R19 ;  /* 0x000000ffff047224 */ /* 0x000fe400078e0013 */
[----:B------:R-:W-:-:S05]  /*0c90*/  IMAD.MOV.U32 R5, RZ, RZ, R23 ;  /* 0x000000ffff057224 */ /* 0x000fca00078e0017 */
[----:B------:R-:W2:Y:S08]  /*0ca0*/  LDC R10, c[0x0][0x630] ;  /* 0x00018c00ff0a7b82 */ /* 0x000eb00000000800 */
[----:B------:R-:W3:Y:S01]  /*0cb0*/  LDC.64 R16, c[0x0][0x620] ;  /* 0x00018800ff107b82 */ /* 0x000ee20000000a00 */
[----:B-1----:R-:W-:-:S04]  /*0cc0*/  ISETP.NE.U32.AND P0, PT, R14, RZ, PT ;  /* 0x000000ff0e00720c */ /* 0x002fc80003f05070 */
[----:B------:R-:W-:-:S13]  /*0cd0*/  ISETP.NE.AND.EX P0, PT, R15, RZ, PT, P0 ;  /* 0x000000ff0f00720c */ /* 0x000fda0003f05300 */
[----:B--23--:R-:W-:Y:S05]  /*0ce0*/  @!P0 BRA `(.L_x_10) ;  /* 0x0000000000288947 */ /* 0x00cfea0003800000 */
[----:B------:R-:W1:Y:S02]  /*0cf0*/  LDC R9, c[0x0][0x634] ;  /* 0x00018d00ff097b82 */ /* 0x000e640000000800 */
[----:B-1----:R-:W-:-:S05]  /*0d00*/  IADD3 R9, P0, R19, R9, RZ ;  /* 0x0000000913097210 */ /* 0x002fca0007f1e0ff */
[----:B------:R-:W-:-:S04]  /*0d10*/  IMAD.X R13, RZ, RZ, R23, P0 ;  /* 0x000000ffff0d7224 */ /* 0x000fc800000e0617 */
[----:B------:R-:W-:-:S04]  /*0d20*/  IMAD.WIDE.U32 R4, R13, R14, RZ ;  /* 0x0000000e0d047225 */ /* 0x000fc800078e00ff */
[----:B------:R-:W-:-:S04]  /*0d30*/  IMAD.WIDE.U32 R6, P0, R9, R15, R4 ;  /* 0x0000000f09067225 */ /* 0x000fc80007800004 */
[----:B------:R-:W-:-:S04]  /*0d40*/  IMAD.WIDE.U32 R4, R9, R14, RZ ;  /* 0x0000000e09047225 */ /* 0x000fc800078e00ff */
[----:B------:R-:W-:Y:S01]  /*0d50*/  IMAD.X R9, RZ, RZ, RZ, P0 ;  /* 0x000000ffff097224 */ /* 0x000fe200000e06ff */
[----:B------:R-:W-:Y:S01]  /*0d60*/  IADD3 RZ, P0, R5, R6, RZ ;  /* 0x0000000605ff7210 */ /* 0x000fe20007f1e0ff */
[----:B------:R-:W-:-:S04]  /*0d70*/  IMAD.MOV.U32 R8, RZ, RZ, R7 ;  /* 0x000000ffff087224 */ /* 0x000fc800078e0007 */
[----:B------:R-:W-:-:S08]  /*0d80*/  IMAD.WIDE.U32.X R4, R13, R15, R8, P0 ;  /* 0x0000000f0d047225 */ /* 0x000fd000000e0408 */
.L_x_10:
[----:B------:R-:W1:Y:S01]  /*0d90*/  LDC.64 R20, c[0x0][0x640] ;  /* 0x00019000ff147b82 */ /* 0x000e620000000a00 */
[-C--:B------:R-:W-:Y:S01]  /*0da0*/  SHF.R.U64 R22, R4, R10.reuse, R5 ;  /* 0x0000000a04167219 */ /* 0x080fe20000001205 */
[----:B------:R-:W-:Y:S01]  /*0db0*/  IMAD.MOV.U32 R4, RZ, RZ, R19 ;  /* 0x000000ffff047224 */ /* 0x000fe200078e0013 */
[----:B------:R-:W-:Y:S01]  /*0dc0*/  SHF.R.U32.HI R3, RZ, R10, R5 ;  /* 0x0000000aff037219 */ /* 0x000fe20000011605 */
[----:B------:R-:W-:Y:S01]  /*0dd0*/  IMAD.MOV.U32 R5, RZ, RZ, R23 ;  /* 0x000000ffff057224 */ /* 0x000fe200078e0017 */
[----:B------:R-:W-:Y:S01]  /*0de0*/  IADD3 R7, P0, RZ, -R22, RZ ;  /* 0x80000016ff077210 */ /* 0x000fe20007f1e0ff */
[----:B0-----:R-:W-:Y:S02]  /*0df0*/  IMAD R23, R11, R12, R2 ;  /* 0x0000000c0b177224 */ /* 0x001fe400078e0202 */
[----:B------:R-:W0:Y:S01]  /*0e00*/  LDC R8, c[0x0][0x618] ;  /* 0x00018600ff087b82 */ /* 0x000e220000000800 */
[----:B------:R-:W-:Y:S02]  /*0e10*/  IMAD.MOV.U32 R11, RZ, RZ, 0x1 ;  /* 0x00000001ff0b7424 */ /* 0x000fe400078e00ff */
[----:B------:R-:W-:-:S02]  /*0e20*/  IMAD.X R3, RZ, RZ, ~R3, P0 ;  /* 0x000000ffff037224 */ /* 0x000fc400000e0e03 */
[----:B------:R-:W-:-:S03]  /*0e30*/  IMAD.WIDE.U32 R4, R7, R16, R4 ;  /* 0x0000001007047225 */ /* 0x000fc600078e0004 */
[----:B------:R-:W2:Y:S01]  /*0e40*/  LDC R14, c[0x0][0x608] ;  /* 0x00018200ff0e7b82 */ /* 0x000ea20000000800 */
[----:B------:R-:W-:-:S04]  /*0e50*/  IMAD R6, R3, R16, RZ ;  /* 0x0000001003067224 */ /* 0x000fc800078e02ff */
[----:B------:R-:W-:-:S03]  /*0e60*/  IMAD R3, R7, R17, R6 ;  /* 0x0000001107037224 */ /* 0x000fc600078e0206 */
[----:B------:R-:W3:Y:S01]  /*0e70*/  LDC R18, c[0x0][0x658] ;  /* 0x00019600ff127b82 */ /* 0x000ee20000000800 */
[----:B------:R-:W-:Y:S01]  /*0e80*/  IMAD.IADD R3, R5, 0x1, R3 ;  /* 0x0000000105037824 */ /* 0x000fe200078e0203 */
[----:B-1----:R-:W-:Y:S01]  /*0e90*/  ISETP.NE.U32.AND P0, PT, R20, RZ, PT ;  /* 0x000000ff1400720c */ /* 0x002fe20003f05070 */
[----:B------:R-:W-:-:S03]  /*0ea0*/  IMAD.MOV.U32 R5, RZ, RZ, -0x1 ;  /* 0xffffffffff057424 */ /* 0x000fc600078e00ff */
[----:B------:R-:W-:Y:S02]  /*0eb0*/  ISETP.NE.AND.EX P0, PT, R21, RZ, PT, P0 ;  /* 0x000000ff1500720c */ /* 0x000fe40003f05300 */
[----:B------:R-:W1:Y:S01]  /*0ec0*/  LDC R13, c[0x0][0x600] ;  /* 0x00018000ff0d7b82 */ /* 0x000e620000000800 */
[-CC-:B0-----:R-:W-:Y:S02]  /*0ed0*/  SHF.R.U64 R10, R4, R8.reuse, R3.reuse ;  /* 0x00000008040a7219 */ /* 0x181fe40000001203 */
[----:B------:R-:W-:-:S05]  /*0ee0*/  SHF.R.U32.HI R3, RZ, R8, R3 ;  /* 0x00000008ff037219 */ /* 0x000fca0000011603 */
[----:B------:R-:W0:Y:S01]  /*0ef0*/  LDC R15, c[0x0][0x648] ;  /* 0x00019200ff0f7b82 */ /* 0x000e220000000800 */
[-CC-:B--2---:R-:W-:Y:S02]  /*0f00*/  SHF.R.U64 R19, R10, R14.reuse, R3.reuse ;  /* 0x0000000e0a137219 */ /* 0x184fe40000001203 */
[----:B------:R-:W-:-:S05]  /*0f10*/  SHF.R.U32.HI R3, RZ, R14, R3 ;  /* 0x0000000eff037219 */ /* 0x000fca0000011603 */
[----:B------:R-:W2:Y:S01]  /*0f20*/  LDC R17, c[0x0][0x638] ;  /* 0x00018e00ff117b82 */ /* 0x000ea20000000800 */
[-C--:B---3--:R-:W-:Y:S02]  /*0f30*/  SHF.L.U32 R2, R5, R18.reuse, RZ ;  /* 0x0000001205027219 */ /* 0x088fe400000006ff */
[--C-:B------:R-:W-:Y:S02]  /*0f40*/  SHF.R.U64 R12, R19, R18, R3.reuse ;  /* 0x00000012130c7219 */ /* 0x100fe40000001203 */
[----:B------:R-:W-:Y:S02]  /*0f50*/  LOP3.LUT R8, RZ, R2, RZ, 0x33, !PT ;  /* 0x00000002ff087212 */ /* 0x000fe400078e33ff */
[----:B------:R-:W-:Y:S01]  /*0f60*/  SHF.R.U32.HI R3, RZ, R18, R3 ;  /* 0x00000012ff037219 */ /* 0x000fe20000011603 */
[----:B------:R-:W3:Y:S01]  /*0f70*/  LDC R16, c[0x0][0x610] ;  /* 0x00018400ff107b82 */ /* 0x000ee20000000800 */
[----:B------:R-:W-:Y:S01]  /*0f80*/  IMAD.MOV.U32 R2, RZ, RZ, R12 ;  /* 0x000000ffff027224 */ /* 0x000fe200078e000c */
[----:B------:R-:W-:Y:S06]  /*0f90*/  @!P0 BRA `(.L_x_11) ;  /* 0x0000000000288947 */ /* 0x000fec0003800000 */
[----:B------:R-:W4:Y:S02]  /*0fa0*/  LDC R7, c[0x0][0x64c] ;  /* 0x00019300ff077b82 */ /* 0x000f240000000800 */
[----:B----4-:R-:W-:-:S05]  /*0fb0*/  IADD3 R7, P0, R12, R7, RZ ;  /* 0x000000070c077210 */ /* 0x010fca0007f1e0ff */
        /* <DEDUP_REMOVED lines=8> */
.L_x_11:
[----:B0-----:R-:W-:Y:S01]  /*1040*/  SHF.R.U64 R4, R2, R15, R3 ;  /* 0x0000000f02047219 */ /* 0x001fe20000001203 */
[----:B-1----:R-:W-:Y:S01]  /*1050*/  VIADD R5, R13, 0xffffffff ;  /* 0xffffffff0d057836 */ /* 0x002fe20000000000 */
[----:B------:R-:W-:Y:S02]  /*1060*/  SHF.L.U32 R2, R11, R18, RZ ;  /* 0x000000120b027219 */ /* 0x000fe400000006ff */
[----:B------:R-:W-:Y:S01]  /*1070*/  LOP3.LUT R3, R19, R8, RZ, 0xc0, !PT ;  /* 0x0000000813037212 */ /* 0x000fe200078ec0ff */
[----:B------:R-:W-:Y:S01]  /*1080*/  IMAD.MOV R6, RZ, RZ, -R4 ;  /* 0x000000ffff067224 */ /* 0x000fe200078e0a04 */
[----:B------:R-:W-:Y:S02]  /*1090*/  SEL R0, R0, R23, !P2 ;  /* 0x0000001700007207 */ /* 0x000fe40005000000 */
[----:B------:R-:W-:Y:S01]  /*10a0*/  LOP3.LUT R5, R10, R5, RZ, 0xc0, !PT ;  /* 0x000000050a057212 */ /* 0x000fe200078ec0ff */
[----:B------:R-:W-:Y:S01]  /*10b0*/  IMAD R3, R2, R4, R3 ;  /* 0x0000000402037224 */ /* 0x000fe200078e0203 */
[----:B------:R-:W-:Y:S01]  /*10c0*/  R2UR UR23, R22 ;  /* 0x00000000161772ca */ /* 0x000fe200000e0000 */
[----:B--2---:R-:W-:-:S02]  /*10d0*/  IMAD R2, R6, R17, R12 ;  /* 0x0000001106027224 */ /* 0x004fc400078e020c */
[----:B---3--:R-:W-:Y:S02]  /*10e0*/  IMAD R0, R3, R16, R0 ;  /* 0x0000001003007224 */ /* 0x008fe400078e0200 */
[----:B------:R-:W-:Y:S02]  /*10f0*/  IMAD R3, R2, R13, R5 ;  /* 0x0000000d02037224 */ /* 0x000fe400078e0205 */
[----:B------:R-:W-:-:S03]  /*1100*/  IMAD.MOV.U32 R4, RZ, RZ, 0x1 ;  /* 0x00000001ff047424 */ /* 0x000fc600078e00ff */
[----:B------:R-:W-:Y:S02]  /*1110*/  SEL R2, R3, R0, !P2 ;  /* 0x0000000003027207 */ /* 0x000fe40005000000 */
[----:B------:R-:W-:-:S03]  /*1120*/  SEL R0, R0, R3, !P2 ;  /* 0x0000000300007207 */ /* 0x000fc60005000000 */
[----:B------:R1:W-:Y:S04]  /*1130*/  STL [R1+0x88], R2 ;  /* 0x0000880201007387 */ /* 0x0003e80000100800 */
[----:B------:R1:W-:Y:S02]  /*1140*/  STL [R1+0x8c], R0 ;  /* 0x00008c0001007387 */ /* 0x0003e40000100800 */
.L_x_9:
[----:B------:R-:W-:-:S08]  /*1150*/  NOP ;  /* 0x0000000000007918 */ /* 0x000fd00000000000 */
[----:B------:R-:W2:Y:S02]  /*1160*/  USETMAXREG.TRY_ALLOC.CTAPOOL UP0, 0xe8 ;  /* 0x000000e8000079c8 */ /* 0x000ea40008000600 */
[----:B--2---:R-:W-:-:S13]  /*1170*/  PLOP3.LUT P0, PT, PT, PT, UP0, 0x80, 0x0 ;  /* 0x000000000000781c */ /* 0x004fda0003f0f008 */
[----:B------:R-:W-:Y:S05]  /*1180*/  @!P0 BRA `(.L_x_9) ;  /* 0xfffffffc00f08947 */ /* 0x000fea000383ffff */
[----:B------:R-:W-:Y:S01]  /*1190*/  ULDC.64 UR4, c[0x0][0x598] ;  /* 0x0001660000047ab9 */ /* 0x000fe20000000a00 */
[----:B------:R-:W-:Y:S01]  /*11a0*/  ULDC.64 UR18, c[0x0][0x208] ;  /* 0x0000820000127ab9 */ /* 0x000fe20000000a00 */
[----:B------:R-:W-:-:S04]  /*11b0*/  ISETP.NE.U32.AND P0, PT, RZ, UR4, PT ;  /* 0x00000004ff007c0c */ /* 0x000fc8000bf05070 */
[----:B------:R-:W-:-:S13]  /*11c0*/  ISETP.NE.AND.EX P0, PT, RZ, UR5, PT, P0 ;  /* 0x00000005ff007c0c */ /* 0x000fda000bf05300 */
[----:B------:R-:W-:Y:S05]  /*11d0*/  @!P0 BRA `(.L_x_12) ;  /* 0x0000000000208947 */ /* 0x000fea0003800000 */
[----:B-1----:R-:W1:Y:S02]  /*11e0*/  LDC.64 R2, c[0x0][0x598] ;  /* 0x00016600ff027b82 */ /* 0x002e640000000a00 */
[----:B-1----:R-:W2:Y:S02]  /*11f0*/  LDG.E.64 R2, desc[UR18][R2.64] ;  /* 0x0000001202027981 */ /* 0x002ea4000c1e1b00 */
[----:B--2---:R-:W-:-:S04]  /*1200*/  ISETP.NE.U32.AND P0, PT, R2, RZ, PT ;  /* 0x000000ff0200720c */ /* 0x004fc80003f05070 */
[----:B------:R-:W-:-:S13]  /*1210*/  ISETP.NE.AND.EX P0, PT, R3, RZ, PT, P0 ;  /* 0x000000ff0300720c */ /* 0x000fda0003f05300 */
[----:B------:R-:W-:Y:S05]  /*1220*/  @!P0 BRA `(.L_x_12) ;  /* 0x00000000000c8947 */ /* 0x000fea0003800000 */
[----:B------:R-:W2:Y:S02]  /*1230*/  LD.E R2, desc[UR18][R2.64] ;  /* 0x0000001202027980 */ /* 0x000ea4000c101900 */
[----:B--2---:R-:W-:Y:S01]  /*1240*/  R2UR UR20, R2 ;  /* 0x00000000021472ca */ /* 0x004fe200000e0000 */
[----:B------:R-:W-:-:S14]  /*1250*/  BRA `(.L_x_13) ;  /* 0x0000000000247947 */ /* 0x000fdc0003800000 */
.L_x_12:
[----:B------:R-:W-:Y:S02]  /*1260*/  ULDC.64 UR4, c[0x0][0x588] ;  /* 0x0001620000047ab9 */ /* 0x000fe40000000a00 */
[----:B------:R-:W-:-:S04]  /*1270*/  ISETP.NE.U32.AND P0, PT, RZ, UR4, PT ;  /* 0x00000004ff007c0c */ /* 0x000fc8000bf05070 */
[----:B------:R-:W-:-:S13]  /*1280*/  ISETP.NE.AND.EX P0, PT, RZ, UR5, PT, P0 ;  /* 0x00000005ff007c0c */ /* 0x000fda000bf05300 */
[----:B------:R-:W-:Y:S05]  /*1290*/  @!P0 BRA `(.L_x_14) ;  /* 0x0000000000108947 */ /* 0x000fea0003800000 */
[----:B-1----:R-:W1:Y:S02]  /*12a0*/  LDC.64 R2, c[0x0][0x588] ;  /* 0x00016200ff027b82 */ /* 0x002e640000000a00 */
[----:B-1----:R-:W2:Y:S02]  /*12b0*/  LDG.E R2, desc[UR18][R2.64] ;  /* 0x0000001202027981 */ /* 0x002ea4000c1e1900 */
[----:B--2---:R-:W-:Y:S01]  /*12c0*/  R2UR UR20, R2 ;  /* 0x00000000021472ca */ /* 0x004fe200000e0000 */
[----:B------:R-:W-:-:S14]  /*12d0*/  BRA `(.L_x_13) ;  /* 0x0000000000047947 */ /* 0x000fdc0003800000 */
.L_x_14:
[----:B------:R-:W-:-:S05]  /*12e0*/  ULDC UR20, c[0x0][0x580] ;  /* 0x0001600000147ab9 */ /* 0x000fca0000000800 */
.L_x_13:
[----:B------:R-:W-:Y:S02]  /*12f0*/  ULDC.64 UR4, c[0x0][0x5a0] ;  /* 0x0001680000047ab9 */ /* 0x000fe40000000a00 */
        /* <DEDUP_REMOVED lines=11> */
.L_x_15:
        /* <DEDUP_REMOVED lines=8> */
.L_x_17:
[----:B------:R-:W-:-:S05]  /*1430*/  ULDC UR21, c[0x0][0x584] ;  /* 0x0001610000157ab9 */ /* 0x000fca0000000800 */
.L_x_16:
[----:B------:R-:W-:-:S13]  /*1440*/  LOP3.LUT P0, RZ, R4, 0xff, RZ, 0xc0, !PT ;  /* 0x000000ff04ff7812 */ /* 0x000fda000780c0ff */
[----:B------:R-:W-:Y:S05]  /*1450*/  @!P0 EXIT ;  /* 0x000000000000894d */ /* 0x000fea0003800000 */
[----:B------:R-:W-:Y:S01]  /*1460*/  ULDC UR4, c[0x0][0x28c] ;  /* 0x0000a30000047ab9 */ /* 0x000fe20000000800 */
[----:B------:R-:W-:Y:S02]  /*1470*/  ULOP3.LUT UR22, UR13, 0x1, URZ, 0xfc, !UPT ;  /* 0x000000010d167892 */ /* 0x000fe4000f8efc3f */
[----:B------:R-:W-:-:S04]  /*1480*/  UIADD3 UR4, UR4, 0x1f, URZ ;  /* 0x0000001f04047890 */ /* 0x000fc8000fffe03f */
[----:B------:R-:W-:-:S04]  /*1490*/  USHF.R.S32.HI UR5, URZ, 0x1f, UR4 ;  /* 0x0000001f3f057899 */ /* 0x000fc80008011404 */
[----:B------:R-:W-:-:S03]  /*14a0*/  ULEA.HI UR5, UR5, UR4, URZ, 0x5 ;  /* 0x0000000405057291 */ /* 0x000fc6000f8f283f */
[----:B------:R-:W-:Y:S01]  /*14b0*/  UMOV UR4, URZ ;  /* 0x0000003f00047c82 */ /* 0x000fe20008000000 */
[----:B------:R-:W-:-:S03]  /*14c0*/  USHF.R.S32.HI UR12, URZ, 0x5, UR5 ;  /* 0x000000053f0c7899 */ /* 0x000fc60008011405 */
[----:B------:R-:W-:-:S09]  /*14d0*/  UMOV UR5, URZ ;  /* 0x0000003f00057c82 */ /* 0x000fd20008000000 */
.L_x_300:
[----:B-1----:R-:W1:Y:S01]  /*14e0*/  S2R R0, SR_TID.X ;  /* 0x0000000000007919 */ /* 0x002e620000002100 */
[----:B--2---:R-:W2:Y:S01]  /*14f0*/  S2UR UR11, SR_CgaCtaId ;  /* 0x00000000000b79c3 */ /* 0x004ea20000008800 */
[----:B------:R-:W-:Y:S01]  /*1500*/  UMOV UR14, 0x400 ;  /* 0x00000400000e7882 */ /* 0x000fe20000000000 */
[----:B------:R-:W-:Y:S01]  /*1510*/  UMOV UR6, URZ ;  /* 0x0000003f00067c82 */ /* 0x000fe20008000000 */
[----:B------:R-:W-:Y:S01]  /*1520*/  STL [R1+0x74], RZ ;  /* 0x000074ff01007387 */ /* 0x000fe20000100800 */
[----:B------:R-:W-:Y:S01]  /*1530*/  UMOV UR7, URZ ;  /* 0x0000003f00077c82 */ /* 0x000fe20008000000 */
[----:B------:R-:W-:Y:S01]  /*1540*/  UMOV UR8, URZ ;  /* 0x0000003f00087c82 */ /* 0x000fe20008000000 */
[----:B------:R-:W-:Y:S01]  /*1550*/  UMOV UR16, UR5 ;  /* 0x0000000500107c82 */ /* 0x000fe20008000000 */
[----:B------:R-:W-:Y:S01]  /*1560*/  STL [R1+0x70], RZ ;  /* 0x000070ff01007387 */ /* 0x000fe20000100800 */
[----:B---3--:R-:W3:Y:S01]  /*1570*/  LDC R2, c[0x0][0x28c] ;  /* 0x0000a300ff027b82 */ /* 0x008ee20000000800 */
[----:B------:R-:W-:-:S02]  /*1580*/  CS2R R4, SRZ ;  /* 0x0000000000047805 */ /* 0x000fc4000001ff00 */
[----:B------:R-:W-:Y:S01]  /*1590*/  CS2R R6, SRZ ;  /* 0x0000000000067805 */ /* 0x000fe2000001ff00 */
[----:B------:R-:W-:Y:S01]  /*15a0*/  STL [R1+0x6c], RZ ;  /* 0x00006cff01007387 */ /* 0x000fe20000100800 */
[----:B------:R-:W-:Y:S02]  /*15b0*/  CS2R R8, SRZ ;  /* 0x0000000000087805 */ /* 0x000fe4000001ff00 */
[----:B------:R-:W-:Y:S02]  /*15c0*/  CS2R R10, SRZ ;  /* 0x00000000000a7805 */ /* 0x000fe4000001ff00 */
[----:B------:R-:W-:Y:S01]  /*15d0*/  CS2R R12, SRZ ;  /* 0x00000000000c7805 */ /* 0x000fe2000001ff00 */
[----:B------:R-:W-:Y:S01]  /*15e0*/  STL [R1+0x68], RZ ;  /* 0x000068ff01007387 */ /* 0x000fe20000100800 */
[----:B------:R-:W-:Y:S02]  /*15f0*/  CS2R R14, SRZ ;  /* 0x00000000000e7805 */ /* 0x000fe4000001ff00 */
[----:B------:R-:W-:-:S02]  /*1600*/  CS2R R16, SRZ ;  /* 0x0000000000107805 */ /* 0x000fc4000001ff00 */
[----:B0-----:R-:W-:Y:S01]  /*1610*/  CS2R R18, SRZ ;  /* 0x0000000000127805 */ /* 0x001fe2000001ff00 */
[----:B------:R-:W-:Y:S01]  /*1620*/  STL [R1+0x64], RZ ;  /* 0x000064ff01007387 */ /* 0x000fe20000100800 */
[----:B------:R-:W-:Y:S02]  /*1630*/  CS2R R20, SRZ ;  /* 0x0000000000147805 */ /* 0x000fe4000001ff00 */
[----:B------:R-:W-:Y:S02]  /*1640*/  CS2R R22, SRZ ;  /* 0x0000000000167805 */ /* 0x000fe4000001ff00 */
[----:B------:R-:W-:Y:S01]  /*1650*/  CS2R R152, SRZ ;  /* 0x0000000000987805 */ /* 0x000fe2000001ff00 */
[----:B------:R-:W-:Y:S01]  /*1660*/  STL [R1+0x60], RZ ;  /* 0x000060ff01007387 */ /* 0x000fe20000100800 */
[----:B--2---:R-:W-:Y:S01]  /*1670*/  ULEA UR14, UR11, UR14, 0x18 ;  /* 0x0000000e0b0e7291 */ /* 0x004fe2000f8ec03f */
[----:B------:R-:W-:Y:S02]  /*1680*/  CS2R R154, SRZ ;  /* 0x00000000009a7805 */ /* 0x000fe4000001ff00 */
[----:B------:R-:W-:Y:S01]  /*1690*/  CS2R R156, SRZ ;  /* 0x00000000009c7805 */ /* 0x000fe2000001ff00 */
[----:B------:R-:W-:Y:S01]  /*16a0*/  STL [R1+0x5c], RZ ;  /* 0x00005cff01007387 */ /* 0x000fe20000100800 */
[----:B------:R-:W-:-:S02]  /*16b0*/  CS2R R158, SRZ ;  /* 0x00000000009e7805 */ /* 0x000fc4000001ff00 */
[----:B------:R-:W-:Y:S02]  /*16c0*/  CS2R R160, SRZ ;  /* 0x0000000000a07805 */ /* 0x000fe4000001ff00 */
[----:B------:R-:W-:Y:S02]  /*16d0*/  CS2R R162, SRZ ;  /* 0x0000000000a27805 */ /* 0x000fe4000001ff00 */
[----:B-1----:R-:W-:Y:S01]  /*16e0*/  LOP3.LUT R0, R0, 0x80, RZ, 0xc0, !PT ;  /* 0x0000008000007812 */ /* 0x002fe200078ec0ff */
[----:B------:R-:W-:Y:S01]  /*16f0*/  STL [R1+0x58], RZ ;  /* 0x000058ff01007387 */ /* 0x000fe20000100800 */
[----:B---3--:R-:W-:Y:S02]  /*1700*/  ISETP.GE.AND P0, PT, R2, 0x1, PT ;  /* 0x000000010200780c */ /* 0x008fe40003f06270 */
[----:B------:R-:W-:Y:S02]  /*1710*/  CS2R R2, SRZ ;  /* 0x0000000000027805 */ /* 0x000fe4000001ff00 */
[----:B------:R-:W-:Y:S01]  /*1720*/  SHF.R.U32.HI R0, RZ, 0x7, R0 ;  /* 0x00000007ff007819 */ /* 0x000fe20000011600 */
[----:B------:R-:W-:Y:S01]  /*1730*/  STL [R1+0x54], RZ ;  /* 0x000054ff01007387 */ /* 0x000fe20000100800 */
[----:B------:R-:W-:-:S02]  /*1740*/  CS2R R164, SRZ ;  /* 0x0000000000a47805 */ /* 0x000fc4000001ff00 */
[----:B------:R-:W-:Y:S02]  /*1750*/  CS2R R166, SRZ ;  /* 0x0000000000a67805 */ /* 0x000fe4000001ff00 */
[----:B------:R-:W-:Y:S01]  /*1760*/  CS2R R168, SRZ ;  /* 0x0000000000a87805 */ /* 0x000fe2000001ff00 */
[----:B------:R-:W-:Y:S01]  /*1770*/  STL [R1+0x50], RZ ;  /* 0x000050ff01007387 */ /* 0x000fe20000100800 */
[----:B------:R-:W-:Y:S02]  /*1780*/  CS2R R170, SRZ ;  /* 0x0000000000aa7805 */ /* 0x000fe4000001ff00 */
[----:B------:R-:W-:Y:S02]  /*1790*/  CS2R R172, SRZ ;  /* 0x0000000000ac7805 */ /* 0x000fe4000001ff00 */
[----:B------:R-:W-:Y:S01]  /*17a0*/  CS2R R174, SRZ ;  /* 0x0000000000ae7805 */ /* 0x000fe2000001ff00 */
[----:B------:R-:W0:Y:S01]  /*17b0*/  SHFL.IDX PT, R0, R0, RZ, 0x1f ;  /* 0x00001fff00007589 */ /* 0x000e2200000e0000 */
[----:B------:R-:W-:-:S02]  /*17c0*/  CS2R R176, SRZ ;  /* 0x0000000000b07805 */ /* 0x000fc4000001ff00 */
[----:B------:R-:W-:Y:S02]  /*17d0*/  CS2R R178, SRZ ;  /* 0x0000000000b27805 */ /* 0x000fe4000001ff00 */
[----:B------:R-:W-:Y:S01]  /*17e0*/  CS2R R180, SRZ ;  /* 0x0000000000b47805 */ /* 0x000fe2000001ff00 */
[----:B------:R1:W-:Y:S01]  /*17f0*/  STL [R1+0x4c], RZ ;  /* 0x00004cff01007387 */ /* 0x0003e20000100800 */
[----:B------:R-:W-:Y:S02]  /*1800*/  CS2R R182, SRZ ;  /* 0x0000000000b67805 */ /* 0x000fe4000001ff00 */
[----:B------:R-:W-:Y:S02]  /*1810*/  CS2R R184, SRZ ;  /* 0x0000000000b87805 */ /* 0x000fe4000001ff00 */
[----:B------:R-:W-:Y:S01]  /*1820*/  CS2R R186, SRZ ;  /* 0x0000000000ba7805 */ /* 0x000fe2000001ff00 */
[----:B------:R1:W-:Y:S01]  /*1830*/  STL [R1+0x48], RZ ;  /* 0x000048ff01007387 */ /* 0x0003e20000100800 */
        /* <DEDUP_REMOVED lines=14> */
[----:B------:R-:W-:Y:S02]  /*1920*/  CS2R R210, SRZ ;  /* 0x0000000000d27805 */ /* 0x000fe4000001ff00 */
[----:B0-----:R-:W-:Y:S01]  /*1930*/  R2UR UR9, R0 ;  /* 0x00000000000972ca */ /* 0x001fe200000e0000 */
[----:B------:R1:W-:Y:S01]  /*1940*/  STL [R1+0x38], RZ ;  /* 0x000038ff01007387 */ /* 0x0003e20000100800 */
[----:B------:R-:W-:Y:S01]  /*1950*/  IMAD.MOV.U32 R0, RZ, RZ, RZ ;  /* 0x000000ffff007224 */ /* 0x000fe200078e00ff */
[----:B------:R-:W-:-:S02]  /*1960*/  CS2R R212, SRZ ;  /* 0x0000000000d47805 */ /* 0x000fc4000001ff00 */
[----:B------:R-:W-:Y:S01]  /*1970*/  CS2R R214, SRZ ;  /* 0x0000000000d67805 */ /* 0x000fe2000001ff00 */
[----:B------:R1:W-:Y:S01]  /*1980*/  STL [R1+0x34], RZ ;  /* 0x000034ff01007387 */ /* 0x0003e20000100800 */
[----:B------:R-:W-:Y:S02]  /*1990*/  CS2R R216, SRZ ;  /* 0x0000000000d87805 */ /* 0x000fe4000001ff00 */
[----:B------:R-:W-:Y:S02]  /*19a0*/  CS2R R218, SRZ ;  /* 0x0000000000da7805 */ /* 0x000fe4000001ff00 */
[----:B------:R-:W-:Y:S01]  /*19b0*/  CS2R R220, SRZ ;  /* 0x0000000000dc7805 */ /* 0x000fe2000001ff00 */
[----:B------:R1:W-:Y:S01]  /*19c0*/  STL [R1+0x30], RZ ;  /* 0x000030ff01007387 */ /* 0x0003e20000100800 */
[----:B------:R-:W-:Y:S02]  /*19d0*/  CS2R R222, SRZ ;  /* 0x0000000000de7805 */ /* 0x000fe4000001ff00 */
[----:B------:R-:W-:Y:S01]  /*19e0*/  CS2R R224, SRZ ;  /* 0x0000000000e07805 */ /* 0x000fe2000001ff00 */
[----:B------:R-:W-:Y:S01]  /*19f0*/  IMAD.MOV.U32 R226, RZ, RZ, RZ ;  /* 0x000000ffffe27224 */ /* 0x000fe200078e00ff */
[----:B------:R1:W-:Y:S01]  /*1a00*/  STL [R1+0x2c], RZ ;  /* 0x00002cff01007387 */ /* 0x0003e20000100800 */
[----:B------:R-:W-:Y:S01]  /*1a10*/  ULEA.HI UR10, UR9, UR9, URZ, 0x1 ;  /* 0x00000009090a7291 */ /* 0x000fe2000f8f083f */
[----:B------:R-:W-:Y:S01]  /*1a20*/  IMAD.U32 R227, RZ, RZ, UR4 ;  /* 0x00000004ffe37e24 */ /* 0x000fe2000f8e00ff */
[----:B------:R-:W-:Y:S01]  /*1a30*/  CS2R R24, SRZ ;  /* 0x0000000000187805 */ /* 0x000fe2000001ff00 */
[----:B------:R1:W-:Y:S01]  /*1a40*/  STL [R1+0x28], RZ ;  /* 0x000028ff01007387 */ /* 0x0003e20000100800 */
[----:B------:R-:W-:Y:S01]  /*1a50*/  ULOP3.LUT UR10, UR10, 0x1ffffe, URZ, 0xc0, !UPT ;  /* 0x001ffffe0a0a7892 */ /* 0x000fe2000f8ec03f */
[----:B------:R-:W-:-:S02]  /*1a60*/  CS2R R26, SRZ ;  /* 0x00000000001a7805 */ /* 0x000fc4000001ff00 */
[----:B------:R-:W-:Y:S01]  /*1a70*/  CS2R R28, SRZ ;  /* 0x00000000001c7805 */ /* 0x000fe2000001ff00 */
[----:B------:R1:W-:Y:S01]  /*1a80*/  STL [R1+0x24], RZ ;  /* 0x000024ff01007387 */ /* 0x0003e20000100800 */
[----:B------:R-:W-:Y:S01]  /*1a90*/  UIADD3 UR10, UR9, -UR10, URZ ;  /* 0x8000000a090a7290 */ /* 0x000fe2000fffe03f */
[----:B----4-:R-:W-:Y:S02]  /*1aa0*/  CS2R R30, SRZ ;  /* 0x00000000001e7805 */ /* 0x010fe4000001ff00 */
[----:B------:R-:W-:Y:S01]  /*1ab0*/  CS2R R32, SRZ ;  /* 0x0000000000207805 */ /* 0x000fe2000001ff00 */
[----:B------:R1:W-:Y:S01]  /*1ac0*/  STL [R1+0x20], RZ ;  /* 0x000020ff01007387 */ /* 0x0003e20000100800 */
[----:B------:R-:W-:Y:S01]  /*1ad0*/  ULEA UR10, UR10, UR14, 0xb ;  /* 0x0000000e0a0a7291 */ /* 0x000fe2000f8e583f */
[----:B------:R-:W-:Y:S02]  /*1ae0*/  CS2R R34, SRZ ;  /* 0x0000000000227805 */ /* 0x000fe4000001ff00 */
[----:B------:R-:W-:Y:S01]  /*1af0*/  CS2R R36, SRZ ;  /* 0x0000000000247805 */ /* 0x000fe2000001ff00 */
[----:B------:R1:W-:Y:S01]  /*1b00*/  STL [R1+0x1c], RZ ;  /* 0x00001cff01007387 */ /* 0x0003e20000100800 */
[----:B------:R-:W-:Y:S01]  /*1b10*/  UIADD3 UR10, UR10, 0x200, URZ ;  /* 0x000002000a0a7890 */ /* 0x000fe2000fffe03f */
[----:B------:R-:W-:-:S02]  /*1b20*/  CS2R R38, SRZ ;  /* 0x0000000000267805 */ /* 0x000fc4000001ff00 */
[----:B------:R-:W-:Y:S01]  /*1b30*/  CS2R R40, SRZ ;  /* 0x0000000000287805 */ /* 0x000fe2000001ff00 */
[----:B------:R1:W-:Y:S01]  /*1b40*/  STL [R1+0x18], RZ ;  /* 0x000018ff01007387 */ /* 0x0003e20000100800 */
[----:B------:R-:W-:Y:S01]  /*1b50*/  USHF.R.U32.HI UR10, URZ, 0x4, UR10 ;  /* 0x000000043f0a7899 */ /* 0x000fe2000801160a */
[----:B------:R-:W-:Y:S02]  /*1b60*/  CS2R R42, SRZ ;  /* 0x00000000002a7805 */ /* 0x000fe4000001ff00 */
[----:B------:R-:W-:Y:S01]  /*1b70*/  CS2R R44, SRZ ;  /* 0x00000000002c7805 */ /* 0x000fe2000001ff00 */
[----:B------:R1:W-:Y:S01]  /*1b80*/  STL [R1+0x14], RZ ;  /* 0x000014ff01007387 */ /* 0x0003e20000100800 */
[----:B------:R-:W-:Y:S01]  /*1b90*/  ULOP3.LUT UR15, UR10, 0x3fff, URZ, 0xc0, !UPT ;  /* 0x00003fff0a0f7892 */ /* 0x000fe2000f8ec03f */
        /* <DEDUP_REMOVED lines=18> */
[----:B------:R1:W-:Y:S01]  /*1cc0*/  STL [R1], RZ ;  /* 0x000000ff01007387 */ /* 0x0003e20000100800 */
[----:B------:R-:W-:-:S02]  /*1cd0*/  CS2R R74, SRZ ;  /* 0x00000000004a7805 */ /* 0x000fc4000001ff00 */
[----:B------:R-:W-:Y:S02]  /*1ce0*/  CS2R R76, SRZ ;  /* 0x00000000004c7805 */ /* 0x000fe4000001ff00 */
[----:B------:R-:W-:Y:S02]  /*1cf0*/  CS2R R78, SRZ ;  /* 0x00000000004e7805 */ /* 0x000fe4000001ff00 */
[----:B------:R-:W-:Y:S02]  /*1d00*/  CS2R R80, SRZ ;  /* 0x0000000000507805 */ /* 0x000fe4000001ff00 */
[----:B------:R-:W-:Y:S02]  /*1d10*/  CS2R R82, SRZ ;  /* 0x0000000000527805 */ /* 0x000fe4000001ff00 */
[----:B------:R-:W-:Y:S02]  /*1d20*/  CS2R R84, SRZ ;  /* 0x0000000000547805 */ /* 0x000fe4000001ff00 */
        /* <DEDUP_REMOVED lines=32> */
[----:B------:R-:W-:Y:S01]  /*1f30*/  CS2R R150, SRZ ;  /* 0x0000000000967805 */ /* 0x000fe2000001ff00 */
[----:B-1----:R-:W-:Y:S06]  /*1f40*/  @!P0 BRA `(.L_x_18) ;  /* 0x0000001000548947 */ /* 0x002fec0003800000 */
[----:B------:R-:W-:-:S06]  /*1f50*/  UISETP.NE.AND UP0, UPT, UR22, 0x3, UPT ;  /* 0x000000031600788c */ /* 0x000fcc000bf05270 */
[----:B------:R-:W-:-:S13]  /*1f60*/  PLOP3.LUT P1, PT, PT, PT, UP0, 0x80, 0x0 ;  /* 0x000000000000781c */ /* 0x000fda0003f2f008 */
[----:B------:R-:W-:Y:S05]  /*1f70*/  @!P1 BRA `(.L_x_19) ;  /* 0x0000000000049947 */ /* 0x000fea0003800000 */
[----:B------:R-:W-:Y:S01]  /*1f80*/  BPT.TRAP 0x1 ;  /* 0x000000040000795c */ /* 0x000fe20000300000 */
.L_x_19:
[----:B------:R-:W-:Y:S01]  /*1f90*/  ULEA UR6, UR5, UR14, 0x3 ;  /* 0x0000000e05067291 */ /* 0x000fe2000f8e183f */
[----:B------:R-:W-:-:S05]  /*1fa0*/  IMAD.U32 R0, RZ, RZ, UR4 ;  /* 0x00000004ff007e24 */ /* 0x000fca000f8e00ff */
[----:B------:R-:W-:-:S04]  /*1fb0*/  SHF.L.U32 R0, R0, 0x1f, RZ ;  /* 0x0000001f00007819 */ /* 0x000fc800000006ff */
[----:B------:R0:W1:Y:S01]  /*1fc0*/  SYNCS.PHASECHK.TRANS64.TRYWAIT P0, [UR6], R0 ;  /* 0x00000000ff0075a7 */ /* 0x0000620008000146 */
[----:B------:R-:W-:Y:S05]  /*1fd0*/  @!P1 BRA `(.L_x_20) ;  /* 0x0000000000049947 */ /* 0x000fea0003800000 */
[----:B------:R-:W-:Y:S01]  /*1fe0*/  BPT.TRAP 0x1 ;  /* 0x000000040000795c */ /* 0x000fe20000300000 */
.L_x_20:
[----:B-1----:R-:W-:Y:S05]  /*1ff0*/  @P0 BRA `(.L_x_21) ;  /* 0x0000000000080947 */ /* 0x002fea0003800000 */
[----:B------:R-:W1:Y:S02]  /*2000*/  SYNCS.PHASECHK.TRANS64.TRYWAIT P0, [UR6], R0 ;  /* 0x00000000ff0075a7 */ /* 0x000e640008000146 */
[----:B-1----:R-:W-:Y:S05]  /*2010*/  @!P0 BRA `(.L_x_22) ;  /* 0x000000ec00288947 */ /* 0x002fea0003800000 */
.L_x_21:
[----:B------:R2:W-:Y:S01]  /*2020*/  STL [R1+0x74], RZ ;  /* 0x000074ff01007387 */ /* 0x0005e20000100800 */
[----:B------:R-:W-:Y:S01]  /*2030*/  UIADD3 UR6, UR14, 0x12200, URZ ;  /* 0x000122000e067890 */ /* 0x000fe2000fffe03f */
[----:B------:R-:W-:Y:S01]  /*2040*/  WARPGROUP.ARRIVE ;  /* 0x00000000000079c5 */ /* 0x000fe20000000000 */
[----:B------:R-:W-:Y:S01]  /*2050*/  ULDC UR7, c[0x0][0x50c] ;  /* 0x0001430000077ab9 */ /* 0x000fe20000000800 */
[----:B------:R2:W-:Y:S01]  /*2060*/  STL [R1+0x70], RZ ;  /* 0x000070ff01007387 */ /* 0x0005e20000100800 */
[----:B------:R-:W-:Y:S01]  /*2070*/  UISETP.NE.AND UP0, UPT, UR7, 0x1, UPT ;  /* 0x000000010700788c */ /* 0x000fe2000bf05270 */
[----:B01----:R-:W-:Y:S01]  /*2080*/  IMAD.MOV.U32 R0, RZ, RZ, RZ ;  /* 0x000000ffff007224 */ /* 0x003fe200078e00ff */
[----:B------:R-:W-:Y:S01]  /*2090*/  USHF.R.U32.HI UR6, URZ, 0x4, UR6 ;  /* 0x000000043f067899 */ /* 0x000fe20008011606 */
[----:B------:R2:W-:Y:S01]  /*20a0*/  STL [R1+0x6c], RZ ;  /* 0x00006cff01007387 */ /* 0x0005e20000100800 */
[----:B------:R-:W-:Y:S01]  /*20b0*/  USEL UR7, URZ, 0x1, UP0 ;  /* 0x000000013f077887 */ /* 0x000fe20008000000 */
[----:B------:R-:W-:Y:S01]  /*20c0*/  CS2R R2, SRZ ;  /* 0x0000000000027805 */ /* 0x000fe2000001ff00 */
[----:B------:R-:W-:Y:S01]  /*20d0*/  ULOP3.LUT UR6, UR6, 0x3fff, URZ, 0xc0, !UPT ;  /* 0x00003fff06067892 */ /* 0x000fe2000f8ec03f */
[----:B------:R2:W-:Y:S01]  /*20e0*/  STL [R1+0x68], RZ ;  /* 0x000068ff01007387 */ /* 0x0005e20000100800 */
[----:B------:R-:W-:Y:S01]  /*20f0*/  ULOP3.LUT UR8, UR15, 0x10000, URZ, 0xfc, !UPT ;  /* 0x000100000f087892 */ /* 0x000fe2000f8efc3f */
[----:B------:R-:W-:Y:S01]  /*2100*/  CS2R R4, SRZ ;  /* 0x0000000000047805 */ /* 0x000fe2000001ff00 */
[----:B------:R-:W-:Y:S01]  /*2110*/  ULOP3.LUT UR6, UR6, 0x10000, URZ, 0xfc, !UPT ;  /* 0x0001000006067892 */ /* 0x000fe2000f8efc3f */
[----:B------:R2:W-:Y:S01]  /*2120*/  STL [R1+0x64], RZ ;  /* 0x000064ff01007387 */ /* 0x0005e20000100800 */
[----:B------:R-:W-:Y:S01]  /*2130*/  ISETP.NE.AND P0, PT, RZ, UR7, PT ;  /* 0x00000007ff007c0c */ /* 0x000fe2000bf05270 */
[----:B------:R-:W-:Y:S01]  /*2140*/  ULEA UR8, UR5, UR8, 0x8 ;  /* 0x0000000805087291 */ /* 0x000fe2000f8e403f */
[----:B------:R-:W-:Y:S01]  /*2150*/  CS2R R6, SRZ ;  /* 0x0000000000067805 */ /* 0x000fe2000001ff00 */
[----:B------:R2:W-:Y:S01]  /*2160*/  STL [R1+0x60], RZ ;  /* 0x000060ff01007387 */ /* 0x0005e20000100800 */
[----:B------:R-:W-:Y:S01]  /*2170*/  ULEA UR10, UR5, UR6, 0x9 ;  /* 0x00000006050a7291 */ /* 0x000fe2000f8e483f */
[----:B------:R-:W-:Y:S01]  /*2180*/  CS2R R8, SRZ ;  /* 0x0000000000087805 */ /* 0x000fe2000001ff00 */
[----:B------:R-:W-:Y:S01]  /*2190*/  UMOV UR9, 0xc0000010 ;  /* 0xc000001000097882 */ /* 0x000fe20000000000 */
[----:B------:R2:W-:Y:S01]  /*21a0*/  STL [R1+0x5c], RZ ;  /* 0x00005cff01007387 */ /* 0x0005e20000100800 */
[----:B------:R-:W-:Y:S01]  /*21b0*/  UMOV UR11, 0xc0000010 ;  /* 0xc0000010000b7882 */ /* 0x000fe20000000000 */
[----:B------:R-:W-:Y:S01]  /*21c0*/  UMOV UR6, 0x1 ;  /* 0x0000000100067882 */ /* 0x000fe20000000000 */
[----:B------:R-:W-:Y:S01]  /*21d0*/  CS2R R10, SRZ ;  /* 0x00000000000a7805 */ /* 0x000fe2000001ff00 */
[----:B------:R2:W-:Y:S01]  /*21e0*/  STL [R1+0x58], RZ ;  /* 0x000058ff01007387 */ /* 0x0005e20000100800 */
[----:B------:R-:W-:Y:S01]  /*21f0*/  CS2R R12, SRZ ;  /* 0x00000000000c7805 */ /* 0x000fe2000001ff00 */
[----:B------:R-:W-:Y:S01]  /*2200*/  QGMMA.64x256x32.F32.E5M2.E5M2 R24, gdesc[UR8], RZ, !UPT, gsb0 ;  /* 0x03e00000081879f3 */ /* 0x000fe2000c0038ff */
        /* <DEDUP_REMOVED lines=55> */
[----:B------:R-:W-:Y:S01]  /*2580*/  CS2R R224, SRZ ;  /* 0x0000000000e07805 */ /* 0x000fe2000001ff00 */
[----:B------:R-:W-:Y:S01]  /*2590*/  IMAD.MOV.U32 R226, RZ, RZ, RZ ;  /* 0x000000ffffe27224 */ /* 0x000fe200078e00ff */
[----:B------:R2:W-:Y:S04]  /*25a0*/  STL [R1+0x1c], RZ ;  /* 0x00001cff01007387 */ /* 0x0005e80000100800 */
[----:B------:R2:W-:Y:S04]  /*25b0*/  STL [R1+0x18], RZ ;  /* 0x000018ff01007387 */ /* 0x0005e80000100800 */
[----:B------:R2:W-:Y:S04]  /*25c0*/  STL [R1+0x14], RZ ;  /* 0x000014ff01007387 */ /* 0x0005e80000100800 */
[----:B------:R2:W-:Y:S04]  /*25d0*/  STL [R1+0x10], RZ ;  /* 0x000010ff01007387 */ /* 0x0005e80000100800 */
[----:B------:R2:W-:Y:S04]  /*25e0*/  STL [R1+0xc], RZ ;  /* 0x00000cff01007387 */ /* 0x0005e80000100800 */
[----:B------:R2:W-:Y:S04]  /*25f0*/  STL [R1+0x8], RZ ;  /* 0x000008ff01007387 */ /* 0x0005e80000100800 */
[----:B------:R2:W-:Y:S04]  /*2600*/  STL [R1+0x4], RZ ;  /* 0x000004ff01007387 */ /* 0x0005e80000100800 */
[----:B------:R2:W-:Y:S01]  /*2610*/  STL [R1], RZ ;  /* 0x000000ff01007387 */ /* 0x0005e20000100800 */
[----:B------:R-:W-:Y:S05]  /*2620*/  @!P0 BRA `(.L_x_23) ;  /* 0x0000000800808947 */ /* 0x000fea0003800000 */
[----:B------:R-:W-:Y:S02]  /*2630*/  WARPGROUP.DEPBAR.LE gsb0, 0x0 ;  /* 0x00008000000079c5 */ /* 0x000fe40000010000 */
[----:B------:R-:W-:-:S01]  /*2640*/  FADD R227, RZ, R122 ;  /* 0x0000007affe37221 */ /* 0x000fc20000000000 */
[----:B------:R-:W-:Y:S01]  /*2650*/  FADD R226, RZ, R24 ;  /* 0x00000018ffe27221 */ /* 0x000fe20000000000 */
[----:B------:R-:W-:-:S01]  /*2660*/  FADD R225, RZ, R25 ;  /* 0x00000019ffe17221 */ /* 0x000fc20000000000 */
[----:B------:R-:W-:Y:S01]  /*2670*/  FADD R224, RZ, R26 ;  /* 0x0000001affe07221 */ /* 0x000fe20000000000 */
[----:B------:R-:W-:-:S01]  /*2680*/  FADD R223, RZ, R27 ;  /* 0x0000001bffdf7221 */ /* 0x000fc20000000000 */
[----:B------:R0:W-:Y:S01]  /*2690*/  STL [R1], R227 ;  /* 0x000000e301007387 */ /* 0x0001e20000100800 */
[----:B------:R-:W-:-:S01]  /*26a0*/  FADD R222, RZ, R28 ;  /* 0x0000001cffde7221 */ /* 0x000fc20000000000 */
[----:B------:R-:W-:Y:S01]  /*26b0*/  FADD R221, RZ, R29 ;  /* 0x0000001dffdd7221 */ /* 0x000fe20000000000 */
[----:B------:R-:W-:-:S01]  /*26c0*/  FADD R220, RZ, R30 ;  /* 0x0000001effdc7221 */ /* 0x000fc20000000000 */
[----:B------:R-:W-:Y:S01]  /*26d0*/  FADD R219, RZ, R31 ;  /* 0x0000001fffdb7221 */ /* 0x000fe20000000000 */
[----:B------:R-:W-:-:S01]  /*26e0*/  FADD R218, RZ, R32 ;  /* 0x00000020ffda7221 */ /* 0x000fc20000000000 */
[----:B------:R-:W-:Y:S01]  /*26f0*/  FADD R217, RZ, R33 ;  /* 0x00000021ffd97221 */ /* 0x000fe20000000000 */
[----:B------:R-:W-:-:S01]  /*2700*/  FADD R216, RZ, R34 ;  /* 0x00000022ffd87221 */ /* 0x000fc20000000000 */
[----:B------:R-:W-:Y:S01]  /*2710*/  FADD R215, RZ, R35 ;  /* 0x00000023ffd77221 */ /* 0x000fe20000000000 */
[----:B------:R-:W-:-:S01]  /*2720*/  FADD R214, RZ, R36 ;  /* 0x00000024ffd67221 */ /* 0x000fc20000000000 */
[----:B0-----:R-:W-:Y:S01]  /*2730*/  FADD R227, RZ, R123 ;  /* 0x0000007bffe37221 */ /* 0x001fe20000000000 */
[----:B------:R-:W-:-:S01]  /*2740*/  FADD R213, RZ, R37 ;  /* 0x00000025ffd57221 */ /* 0x000fc20000000000 */
[----:B------:R-:W-:Y:S01]  /*2750*/  FADD R212, RZ, R38 ;  /* 0x00000026ffd47221 */ /* 0x000fe20000000000 */
[----:B------:R-:W-:-:S01]  /*2760*/  FADD R211, RZ, R39 ;  /* 0x00000027ffd37221 */ /* 0x000fc20000000000 */
[----:B------:R-:W-:Y:S01]  /*2770*/  FADD R210, RZ, R40 ;  /* 0x00000028ffd27221 */ /* 0x000fe20000000000 */
[----:B------:R0:W-:Y:S01]  /*2780*/  STL [R1+0x4], R227 ;  /* 0x000004e301007387 */ /* 0x0001e20000100800 */
        /* <DEDUP_REMOVED lines=93> */
[----:B------:R-:W-:Y:S01]  /*2d60*/  UMOV UR6, URZ ;  /* 0x0000003f00067c82 */ /* 0x000fe20008000000 */
[----:B0-----:R-:W-:-:S05]  /*2d70*/  FADD R227, RZ, R130 ;  /* 0x00000082ffe37221 */ /* 0x001fca0000000000 */
[----:B------:R0:W-:Y:S02]  /*2d80*/  STL [R1+0x20], R227 ;  /* 0x000020e301007387 */ /* 0x0001e40000100800 */
        /* <DEDUP_REMOVED lines=42> */
.L_x_23:
[----:B------:R-:W-:-:S04]  /*3030*/  UIADD3 UR16, UR5, 0x1, URZ ;  /* 0x0000000105107890 */ /* 0x000fc8000fffe03f */
[----:B------:R-:W-:-:S04]  /*3040*/  UISETP.NE.AND UP0, UPT, UR16, 0x12, UPT ;  /* 0x000000121000788c */ /* 0x000fc8000bf05270 */
[----:B------:R-:W-:Y:S02]  /*3050*/  USEL UR8, URZ, 0x1, UP0 ;  /* 0x000000013f087887 */ /* 0x000fe40008000000 */
[----:B------:R-:W-:Y:S02]  /*3060*/  USEL UR16, UR16, URZ, UP0 ;  /* 0x0000003f10107287 */ /* 0x000fe40008000000 */
[----:B------:R-:W-:-:S06]  /*3070*/  ULOP3.LUT UR8, UR4, UR8, URZ, 0x3c, !UPT ;  /* 0x0000000804087292 */ /* 0x000fcc000f8e3c3f */
[----:B0-----:R-:W-:Y:S01]  /*3080*/  IMAD.U32 R227, RZ, RZ, UR8 ;  /* 0x00000008ffe37e24 */ /* 0x001fe2000f8e00ff */
[----:B------:R-:W-:-:S06]  /*3090*/  UMOV UR8, 0x1 ;  /* 0x0000000100087882 */ /* 0x000fcc0000000000 */
.L_x_18:
[----:B------:R-:W-:-:S04]  /*30a0*/  UISETP.LT.AND UP0, UPT, UR12, 0x1, UPT ;  /* 0x000000010c00788c */ /* 0x000fc8000bf01270 */
[----:B------:R-:W-:-:S04]  /*30b0*/  USEL UR9, UR12, 0x1, UP0 ;  /* 0x000000010c097887 */ /* 0x000fc80008000000 */
[----:B------:R-:W-:-:S04]  /*30c0*/  UIADD3 UR9, UR12, -UR9, URZ ;  /* 0x800000090c097290 */ /* 0x000fc8000fffe03f */
[----:B------:R-:W-:-:S06]  /*30d0*/  UISETP.GE.AND UP0, UPT, UR9, 0x1, UPT ;  /* 0x000000010900788c */ /* 0x000fcc000bf06270 */
[----:B------:R-:W-:-:S13]  /*30e0*/  PLOP3.LUT P0, PT, PT, PT, UP0, 0x80, 0x0 ;  /* 0x000000000000781c */ /* 0x000fda0003f0f008 */
[----:B------:R-:W-:Y:S05]  /*30f0*/  @!P0 BRA `(.L_x_24) ;  /* 0x0000001000908947 */ /* 0x000fea0003800000 */
[----:B------:R-:W-:Y:S01]  /*3100*/  IMAD.U32 R228, RZ, RZ, UR9 ;  /* 0x00000009ffe47e24 */ /* 0x000fe2000f8e00ff */
[----:B------:R-:W-:Y:S01]  /*3110*/  UMOV UR17, UR5 ;  /* 0x0000000500117c82 */ /* 0x000fe20008000000 */
[----:B------:R-:W-:-:S05]  /*3120*/  ULDC UR24, c[0x0][0x50c] ;  /* 0x0001430000187ab9 */ /* 0x000fca0000000800 */
.L_x_32:
[----:B------:R-:W-:-:S06]  /*3130*/  UISETP.NE.AND UP0, UPT, UR22, 0x3, UPT ;  /* 0x000000031600788c */ /* 0x000fcc000bf05270 */
[----:B------:R-:W-:-:S13]  /*3140*/  PLOP3.LUT P1, PT, PT, PT, UP0, 0x80, 0x0 ;  /* 0x000000000000781c */ /* 0x000fda0003f2f008 */
[----:B-1---5:R-:W-:Y:S05]  /*3150*/  @!P1 BRA `(.L_x_25) ;  /* 0x0000000000049947 */ /* 0x022fea0003800000 */
[----:B------:R-:W-:Y:S01]  /*3160*/  BPT.TRAP 0x1 ;  /* 0x000000040000795c */ /* 0x000fe20000300000 */
.L_x_25:
[----:B------:R-:W0:Y:S01]  /*3170*/  S2UR UR9, SR_CgaCtaId ;  /* 0x00000000000979c3 */ /* 0x000e220000008800 */
[----:B------:R-:W-:Y:S01]  /*3180*/  UMOV UR14, 0x400 ;  /* 0x00000400000e7882 */ /* 0x000fe20000000000 */
[----:B------:R-:W-:Y:S01]  /*3190*/  SHF.L.U32 R229, R227, 0x1f, RZ ;  /* 0x0000001fe3e57819 */ /* 0x000fe200000006ff */
[----:B0-----:R-:W-:-:S04]  /*31a0*/  ULEA UR14, UR9, UR14, 0x18 ;  /* 0x0000000e090e7291 */ /* 0x001fc8000f8ec03f */
[----:B------:R-:W-:-:S09]  /*31b0*/  ULEA UR9, UR16, UR14, 0x3 ;  /* 0x0000000e10097291 */ /* 0x000fd2000f8e183f */
[----:B------:R0:W1:Y:S01]  /*31c0*/  SYNCS.PHASECHK.TRANS64.TRYWAIT P0, [UR9], R229 ;  /* 0x000000e5ff0075a7 */ /* 0x0000620008000149 */
[----:B------:R-:W-:Y:S05]  /*31d0*/  @!P1 BRA `(.L_x_26) ;  /* 0x0000000000049947 */ /* 0x000fea0003800000 */
[----:B------:R-:W-:Y:S01]  /*31e0*/  BPT.TRAP 0x1 ;  /* 0x000000040000795c */ /* 0x000fe20000300000 */
.L_x_26:
[----:B-1----:R-:W-:Y:S05]  /*31f0*/  @P0 BRA `(.L_x_27) ;  /* 0x0000000000080947 */ /* 0x002fea0003800000 */
[----:B------:R-:W1:Y:S02]  /*3200*/  SYNCS.PHASECHK.TRANS64.TRYWAIT P0, [UR9], R229 ;  /* 0x000000e5ff0075a7 */ /* 0x000e640008000149 */
[----:B-1----:R-:W-:Y:S05]  /*3210*/  @!P0 BRA `(.L_x_28) ;  /* 0x000000d800c08947 */ /* 0x002fea0003800000 */
.L_x_27:
[----:B------:R-:W-:Y:S01]  /*3220*/  UIADD3 UR9, UR14, 0x12200, URZ ;  /* 0x000122000e097890 */ /* 0x000fe2000fffe03f */
[----:B------:R-:W-:Y:S01]  /*3230*/  WARPGROUP.ARRIVE ;  /* 0x00000000000079c5 */ /* 0x000fe20000000000 */
[----:B------:R-:W-:Y:S02]  /*3240*/  UISETP.NE.AND UP0, UPT, UR7, URZ, UPT ;  /* 0x0000003f0700728c */ /* 0x000fe4000bf05270 */
[----:B------:R-:W-:Y:S02]  /*3250*/  USHF.R.U32.HI UR9, URZ, 0x4, UR9 ;  /* 0x000000043f097899 */ /* 0x000fe40008011609 */
[----:B------:R-:W-:Y:S02]  /*3260*/  USEL UR8, UR8, URZ, !UP0 ;  /* 0x0000003f08087287 */ /* 0x000fe4000c000000 */
[----:B------:R-:W-:Y:S02]  /*3270*/  ULOP3.LUT UR9, UR9, 0x3fff, URZ, 0xc0, !UPT ;  /* 0x00003fff09097892 */ /* 0x000fe4000f8ec03f */
[----:B------:R-:W-:-:S02]  /*3280*/  ULOP3.LUT UR7, UR15, 0x10000, URZ, 0xfc, !UPT ;  /* 0x000100000f077892 */ /* 0x000fc4000f8efc3f */
[----:B------:R-:W-:Y:S02]  /*3290*/  ULOP3.LUT UR9, UR9, 0x10000, URZ, 0xfc, !UPT ;  /* 0x0001000009097892 */ /* 0x000fe4000f8efc3f */
[----:B------:R-:W-:Y:S02]  /*32a0*/  UISETP.NE.U32.AND UP0, UPT, UR8, URZ, UPT ;  /* 0x0000003f0800728c */ /* 0x000fe4000bf05070 */
[----:B------:R-:W-:Y:S02]  /*32b0*/  ULEA UR8, UR16, UR7, 0x8 ;  /* 0x0000000710087291 */ /* 0x000fe4000f8e403f */
[----:B------:R-:W-:Y:S01]  /*32c0*/  ULEA UR10, UR16, UR9, 0x9 ;  /* 0x00000009100a7291 */ /* 0x000fe2000f8e483f */
[----:B------:R-:W-:Y:S02]  /*32d0*/  UMOV UR11, 0xc0000010 ;  /* 0xc0000010000b7882 */ /* 0x000fe40000000000 */
[----:B------:R-:W-:Y:S01]  /*32e0*/  UMOV UR9, 0xc0000010 ;  /* 0xc000001000097882 */ /* 0x000fe20000000000 */
[----:B------:R-:W-:-:S05]  /*32f0*/  UIADD3 UR6, UR6, 0x1, URZ ;  /* 0x0000000106067890 */ /* 0x000fca000fffe03f */
[----:B------:R-:W-:Y:S01]  /*3300*/  QGMMA.64x256x32.F32.E5M2.E5M2 R24, gdesc[UR8], R24, UP0, gsb0 ;  /* 0x03e00000081879f3 */ /* 0x000fe2000b803818 */
[----:B------:R-:W-:-:S04]  /*3310*/  UISETP.NE.AND UP0, UPT, UR6, UR24, UPT ;  /* 0x000000180600728c */ /* 0x000fc8000bf05270 */
[----:B------:R-:W-:-:S06]  /*3320*/  USEL UR7, URZ, 0x1, UP0 ;  /* 0x000000013f077887 */ /* 0x000fcc0008000000 */
[----:B------:R-:W-:Y:S01]  /*3330*/  ISETP.NE.AND P0, PT, RZ, UR7, PT ;  /* 0x00000007ff007c0c */ /* 0x000fe2000bf05270 */
[----:B------:R-:W-:-:S12]  /*3340*/  WARPGROUP.DEPBAR.LE gsb0, 0x1 ;  /* 0x00008000000079c5 */ /* 0x000fd80000010100 */
[----:B------:R-:W-:Y:S05]  /*3350*/  @!P0 BRA `(.L_x_29) ;  /* 0x0000000c00808947 */ /* 0x000fea0003800000 */
[----:B------:R-:W-:Y:S02]  /*3360*/  WARPGROUP.DEPBAR.LE gsb0, 0x0 ;  /* 0x00008000000079c5 */ /* 0x000fe40000010000 */
[----:B------:R-:W-:-:S01]  /*3370*/  FADD R226, R24, R226 ;  /* 0x000000e218e27221 */ /* 0x000fc20000000000 */
[----:B------:R-:W-:Y:S01]  /*3380*/  FADD R225, R25, R225 ;  /* 0x000000e119e17221 */ /* 0x000fe20000000000 */
[----:B------:R1:W-:Y:S01]  /*3390*/  STL [R1+0x90], R227 ;  /* 0x000090e301007387 */ /* 0x0003e20000100800 */
[----:B------:R-:W-:-:S01]  /*33a0*/  FADD R224, R26, R224 ;  /* 0x000000e01ae07221 */ /* 0x000fc20000000000 */
[----:B------:R-:W-:Y:S01]  /*33b0*/  FADD R223, R27, R223 ;  /* 0x000000df1bdf7221 */ /* 0x000fe20000000000 */
[----:B------:R-:W-:-:S01]  /*33c0*/  FADD R222, R28, R222 ;  /* 0x000000de1cde7221 */ /* 0x000fc20000000000 */
[----:B------:R-:W-:Y:S01]  /*33d0*/  FADD R221, R29, R221 ;  /* 0x000000dd1ddd7221 */ /* 0x000fe20000000000 */
[----:B-1----:R-:W3:Y:S04]  /*33e0*/  LDL.LU R227, [R1+0x30] ;  /* 0x0000300001e37983 */ /* 0x002ee80000300800 */
[----:B------:R1:W-:Y:S01]  /*33f0*/  STL [R1+0x94], R226 ;  /* 0x000094e201007387 */ /* 0x0003e20000100800 */
[----:B------:R-:W-:-:S01]  /*3400*/  FADD R220, R30, R220 ;  /* 0x000000dc1edc7221 */ /* 0x000fc20000000000 */
[----:B------:R-:W-:-:S02]  /*3410*/  FADD R219, R31, R219 ;  /* 0x000000db1fdb7221 */ /* 0x000fc40000000000 */
[----:B-1----:R-:W4:Y:S04]  /*3420*/  LDL.LU R226, [R1+0x2c] ;  /* 0x00002c0001e27983 */ /* 0x002f280000300800 */
[----:B------:R1:W-:Y:S01]  /*3430*/  STL [R1+0x98], R225 ;  /* 0x000098e101007387 */ /* 0x0003e20000100800 */
[----:B------:R-:W-:-:S03]  /*3440*/  FADD R218, R32, R218 ;  /* 0x000000da20da7221 */ /* 0x000fc60000000000 */
[----:B-1----:R-:W2:Y:S04]  /*3450*/  LDL.LU R225, [R1+0x28] ;  /* 0x0000280001e17983 */ /* 0x002ea80000300800 */
        /* <DEDUP_REMOVED lines=9> */
[----:B------:R1:W-:Y:S04]  /*34f0*/  STL [R1+0xa8], R221 ;  /* 0x0000a8dd01007387 */ /* 0x0003e80000100800 */
        /* <DEDUP_REMOVED lines=12> */
[----:B-1----:R-:W2:Y:S01]  /*35c0*/  LDL.LU R215, [R1] ;  /* 0x0000000001d77983 */ /* 0x002ea20000300800 */
[----:B------:R-:W-:-:S01]  /*35d0*/  FADD R214, R36, R214 ;  /* 0x000000d624d67221 */ /* 0x000fc20000000000 */
[----:B------:R-:W-:Y:S01]  /*35e0*/  FADD R213, R37, R213 ;  /* 0x000000d525d57221 */ /* 0x000fe20000000000 */
[----:B------:R-:W-:-:S01]  /*35f0*/  FADD R212, R38, R212 ;  /* 0x000000d426d47221 */ /* 0x000fc20000000000 */
[----:B------:R-:W-:Y:S01]  /*3600*/  FADD R211, R39, R211 ;  /* 0x000000d327d37221 */ /* 0x000fe20000000000 */
[----:B------:R-:W-:-:S01]  /*3610*/  FADD R210, R40, R210 ;  /* 0x000000d228d27221 */ /* 0x000fc20000000000 */
[----:B------:R-:W-:Y:S01]  /*3620*/  STL [R1+0xc4], R214 ;  /* 0x0000c4d601007387 */ /* 0x000fe20000100800 */
        /* <DEDUP_REMOVED lines=11> */
[----:B------:R1:W-:Y:S01]  /*36e0*/  STL [R1+0xd0], R211 ;  /* 0x0000d0d301007387 */ /* 0x0003e20000100800 */
[----:B------:R-:W-:-:S01]  /*36f0*/  FADD R200, R50, R200 ;  /* 0x000000c832c87221 */ /* 0x000fc20000000000 */
[----:B------:R-:W-:Y:S01]  /*3700*/  FADD R199, R51, R199 ;  /* 0x000000c733c77221 */ /* 0x000fe20000000000 */
        /* <DEDUP_REMOVED lines=69> */
[----:B-----5:R-:W-:Y:S01]  /*3b60*/  FADD R0, R121, R0 ;  /* 0x0000000079007221 */ /* 0x020fe20000000000 */
[----:B---3--:R-:W-:-:S01]  /*3b70*/  FADD R227, R134, R227 ;  /* 0x000000e386e37221 */ /* 0x008fc20000000000 */
[----:B----4-:R-:W-:Y:S01]  /*3b80*/  FADD R226, R133, R226 ;  /* 0x000000e285e27221 */ /* 0x010fe20000000000 */
[----:B--2---:R-:W-:-:S01]  /*3b90*/  FADD R225, R132, R225 ;  /* 0x000000e184e17221 */ /* 0x004fc20000000000 */
        /* <DEDUP_REMOVED lines=9> */
[----:B------:R-:W-:-:S05]  /*3c30*/  FADD R215, R122, R215 ;  /* 0x000000d77ad77221 */ /* 0x000fca0000000000 */
[----:B------:R2:W-:Y:S04]  /*3c40*/  STL [R1], R215 ;  /* 0x000000d701007387 */ /* 0x0005e80000100800 */
[----:B------:R3:W-:Y:S04]  /*3c50*/  STL [R1+0x4], R216 ;  /* 0x000004d801007387 */ /* 0x0007e80000100800 */
        /* <DEDUP_REMOVED lines=8> */
[----:B-1----:R-:W4:Y:S04]  /*3ce0*/  LDL.LU R211, [R1+0x34] ;  /* 0x0000340001d37983 */ /* 0x002f280000300800 */
[----:B------:R1:W-:Y:S04]  /*3cf0*/  STL [R1+0x28], R225 ;  /* 0x000028e101007387 */ /* 0x0003e80000100800 */
[----:B------:R-:W4:Y:S04]  /*3d00*/  LDL.LU R212, [R1+0x38] ;  /* 0x0000380001d47983 */ /* 0x000f280000300800 */
[----:B------:R1:W-:Y:S04]  /*3d10*/  STL [R1+0x2c], R226 ;  /* 0x00002ce201007387 */ /* 0x0003e80000100800 */
[----:B------:R-:W4:Y:S04]  /*3d20*/  LDL.LU R213, [R1+0x3c] ;  /* 0x00003c0001d57983 */ /* 0x000f280000300800 */
[----:B------:R1:W-:Y:S04]  /*3d30*/  STL [R1+0x30], R227 ;  /* 0x000030e301007387 */ /* 0x0003e80000100800 */
[----:B------:R-:W4:Y:S04]  /*3d40*/  LDL.LU R214, [R1+0x40] ;  /* 0x0000400001d67983 */ /* 0x000f280000300800 */
[----:B--2---:R-:W2:Y:S04]  /*3d50*/  LDL.LU R215, [R1+0x44] ;  /* 0x0000440001d77983 */ /* 0x004ea80000300800 */
[----:B---3--:R-:W3:Y:S04]  /*3d60*/  LDL.LU R216, [R1+0x48] ;  /* 0x0000480001d87983 */ /* 0x008ee80000300800 */
[----:B----4-:R-:W4:Y:S04]  /*3d70*/  LDL.LU R217, [R1+0x4c] ;  /* 0x00004c0001d97983 */ /* 0x010f280000300800 */
[----:B0-----:R-:W4:Y:S04]  /*3d80*/  LDL.LU R218, [R1+0x50] ;  /* 0x0000500001da7983 */ /* 0x001f280000300800 */
[----:B------:R-:W4:Y:S04]  /*3d90*/  LDL.LU R219, [R1+0x54] ;  /* 0x0000540001db7983 */ /* 0x000f280000300800 */
[----:B------:R-:W4:Y:S04]  /*3da0*/  LDL.LU R220, [R1+0x58] ;  /* 0x0000580001dc7983 */ /* 0x000f280000300800 */
[----:B------:R-:W4:Y:S04]  /*3db0*/  LDL.LU R221, [R1+0x5c] ;  /* 0x00005c0001dd7983 */ /* 0x000f280000300800 */
[----:B------:R-:W4:Y:S04]  /*3dc0*/  LDL.LU R222, [R1+0x60] ;  /* 0x0000600001de7983 */ /* 0x000f280000300800 */
[----:B------:R-:W4:Y:S04]  /*3dd0*/  LDL.LU R223, [R1+0x64] ;  /* 0x0000640001df7983 */ /* 0x000f280000300800 */
[----:B------:R-:W4:Y:S04]  /*3de0*/  LDL.LU R224, [R1+0x68] ;  /* 0x0000680001e07983 */ /* 0x000f280000300800 */
[----:B-1----:R-:W4:Y:S04]  /*3df0*/  LDL.LU R225, [R1+0x6c] ;  /* 0x00006c0001e17983 */ /* 0x002f280000300800 */
[----:B------:R-:W4:Y:S04]  /*3e00*/  LDL.LU R226, [R1+0x70] ;  /* 0x0000700001e27983 */ /* 0x000f280000300800 */
[----:B------:R-:W4:Y:S01]  /*3e10*/  LDL.LU R227, [R1+0x74] ;  /* 0x0000740001e37983 */ /* 0x000f220000300800 */
[----:B------:R-:W-:-:S05]  /*3e20*/  FADD R211, R135, R211 ;  /* 0x000000d387d37221 */ /* 0x000fca0000000000 */
[----:B------:R0:W-:Y:S01]  /*3e30*/  STL [R1+0x34], R211 ;  /* 0x000034d301007387 */ /* 0x0001e20000100800 */
[----:B------:R-:W-:-:S03]  /*3e40*/  FADD R212, R136, R212 ;  /* 0x000000d488d47221 */ /* 0x000fc60000000000 */
[----:B0-----:R1:W5:Y:S01]  /*3e50*/  LDL.LU R211, [R1+0xd0] ;  /* 0x0000d00001d37983 */ /* 0x0013620000300800 */
[----:B------:R-:W-:-:S03]  /*3e60*/  FADD R213, R137, R213 ;  /* 0x000000d589d57221 */ /* 0x000fc60000000000 */
[----:B------:R0:W-:Y:S01]  /*3e70*/  STL [R1+0x38], R212 ;  /* 0x000038d401007387 */ /* 0x0001e20000100800 */
[----:B------:R-:W-:-:S01]  /*3e80*/  FADD R214, R138, R214 ;  /* 0x000000d68ad67221 */ /* 0x000fc20000000000 */
[----:B--2---:R-:W-:Y:S02]  /*3e90*/  FADD R215, R139, R215 ;  /* 0x000000d78bd77221 */ /* 0x004fe40000000000 */
[----:B0-----:R1:W5:Y:S01]  /*3ea0*/  LDL.LU R212, [R1+0xcc] ;  /* 0x0000cc0001d47983 */ /* 0x0013620000300800 */
[----:B---3--:R-:W-:-:S03]  /*3eb0*/  FADD R216, R140, R216 ;  /* 0x000000d88cd87221 */ /* 0x008fc60000000000 */
[----:B------:R0:W-:Y:S01]  /*3ec0*/  STL [R1+0x3c], R213 ;  /* 0x00003cd501007387 */ /* 0x0001e20000100800 */
[----:B----4-:R-:W-:-:S03]  /*3ed0*/  FADD R217, R141, R217 ;  /* 0x000000d98dd97221 */ /* 0x010fc60000000000 */
[----:B0-----:R1:W5:Y:S01]  /*3ee0*/  LDL.LU R213, [R1+0xc8] ;  /* 0x0000c80001d57983 */ /* 0x0013620000300800 */
[----:B------:R-:W-:-:S03]  /*3ef0*/  FADD R218, R142, R218 ;  /* 0x000000da8eda7221 */ /* 0x000fc60000000000 */
[----:B------:R0:W-:Y:S01]  /*3f00*/  STL [R1+0x40], R214 ;  /* 0x000040d601007387 */ /* 0x0001e20000100800 */
[----:B------:R-:W-:-:S01]  /*3f10*/  FADD R219, R143, R219 ;  /* 0x000000db8fdb7221 */ /* 0x000fc20000000000 */
[----:B------:R-:W-:Y:S02]  /*3f20*/  FADD R220, R144, R220 ;  /* 0x000000dc90dc7221 */ /* 0x000fe40000000000 */
[----:B0-----:R1:W5:Y:S04]  /*3f30*/  LDL.LU R214, [R1+0xc4] ;  /* 0x0000c40001d67983 */ /* 0x0013680000300800 */
[----:B------:R0:W-:Y:S01]  /*3f40*/  STL [R1+0x44], R215 ;  /* 0x000044d701007387 */ /* 0x0001e20000100800 */
[----:B------:R-:W-:-:S01]  /*3f50*/  FADD R221, R145, R221 ;  /* 0x000000dd91dd7221 */ /* 0x000fc20000000000 */
[----:B------:R-:W-:-:S02]  /*3f60*/  FADD R222, R146, R222 ;  /* 0x000000de92de7221 */ /* 0x000fc40000000000 */
[----:B0-----:R1:W5:Y:S04]  /*3f70*/  LDL.LU R215, [R1+0xc0] ;  /* 0x0000c00001d77983 */ /* 0x0013680000300800 */
[----:B------:R0:W-:Y:S01]  /*3f80*/  STL [R1+0x48], R216 ;  /* 0x000048d801007387 */ /* 0x0001e20000100800 */
[----:B------:R-:W-:-:S03]  /*3f90*/  FADD R223, R147, R223 ;  /* 0x000000df93df7221 */ /* 0x000fc60000000000 */
        /* <DEDUP_REMOVED lines=13> */
[----:B------:R0:W-:Y:S04]  /*4070*/  STL [R1+0x5c], R221 ;  /* 0x00005cdd01007387 */ /* 0x0001e80000100800 */
        /* <DEDUP_REMOVED lines=12> */
[----:B0-----:R1:W5:Y:S01]  /*4140*/  LDL.LU R227, [R1+0x90] ;  /* 0x0000900001e37983 */ /* 0x0013620000300800 */
[----:B------:R-:W-:-:S05]  /*4150*/  UMOV UR6, URZ ;  /* 0x0000003f00067c82 */ /* 0x000fca0008000000 */
.L_x_29:
[----:B------:R-:W-:Y:S05]  /*4160*/  @!P1 BRA `(.L_x_30) ;  /* 0x0000000000049947 */ /* 0x000fea0003800000 */
[----:B------:R-:W-:Y:S01]  /*4170*/  BPT.TRAP 0x1 ;  /* 0x000000040000795c */ /* 0x000fe20000300000 */
.L_x_30:
[----:B------:R3:W-:Y:S04]  /*4180*/  STL [R1+0x94], R2 ;  /* 0x0000940201007387 */ /* 0x0007e80000100800 */
[----:B---3--:R-:W3:Y:S04]  /*4190*/  LDL R2, [R1+0x78] ;  /* 0x0000780001027983 */ /* 0x008ee80000100800 */
[----:B-----5:R4:W-:Y:S04]  /*41a0*/  STL [R1+0x90], R0 ;  /* 0x0000900001007387 */ /* 0x0209e80000100800 */
[----:B----4-:R-:W4:Y:S01]  /*41b0*/  LDL R0, [R1+0x7c] ;  /* 0x00007c0001007983 */ /* 0x010f220000100800 */
[----:B0-----:R-:W-:Y:S01]  /*41c0*/  IMAD.U32 R229, RZ, RZ, UR17 ;  /* 0x00000011ffe57e24 */ /* 0x001fe2000f8e00ff */
[----:B---3--:R-:W-:-:S02]  /*41d0*/  ISETP.NE.AND P0, PT, R2, RZ, PT ;  /* 0x000000ff0200720c */ /* 0x008fc40003f05270 */
[----:B------:R0:W5:Y:S11]  /*41e0*/  LDL.LU R2, [R1+0x94] ;  /* 0x0000940001027983 */ /* 0x0001760000300800 */
[----:B------:R-:W-:-:S05]  /*41f0*/  @P0 LEA R229, R229, UR14, 0x3 ;  /* 0x0000000ee5e50c11 */ /* 0x000fca000f8e18ff */
[----:B------:R-:W-:-:S05]  /*4200*/  @P0 VIADD R229, R229, 0x90 ;  /* 0x00000090e5e50836 */ /* 0x000fca0000000000 */
[----:B----4-:R-:W-:Y:S02]  /*4210*/  @P0 PRMT R229, R0, 0x654, R229 ;  /* 0x0000065400e50816 */ /* 0x010fe400000000e5 */
[----:B------:R0:W5:Y:S01]  /*4220*/  LDL.LU R0, [R1+0x90] ;  /* 0x0000900001007983 */ /* 0x0001620000300800 */
[----:B------:R-:W-:Y:S01]  /*4230*/  UISETP.GT.U32.AND UP0, UPT, UR13, 0x1, UPT ;  /* 0x000000010d00788c */ /* 0x000fe2000bf04070 */
[----:B------:R0:W-:Y:S05]  /*4240*/  @P0 SYNCS.ARRIVE.TRANS64.RED.A1T0 RZ, [R229+URZ], RZ ;  /* 0x000000ffe5ff09a7 */ /* 0x0001ea000810043f */
[----:B------:R-:W-:-:S13]  /*4250*/  PLOP3.LUT P0, PT, PT, PT, UP0, 0x80, 0x0 ;  /* 0x000000000000781c */ /* 0x000fda0003f0f008 */
[----:B0-----:R-:W-:Y:S05]  /*4260*/  @P0 BRA `(.L_x_31) ;  /* 0x0000000000040947 */ /* 0x001fea0003800000 */
[----:B------:R-:W-:Y:S01]  /*4270*/  BPT.TRAP 0x1 ;  /* 0x000000040000795c */ /* 0x000fe20000300000 */
.L_x_31:
[----:B------:R-:W-:Y:S01]  /*4280*/  UIADD3 UR16, UR16, 0x1, URZ ;  /* 0x0000000110107890 */ /* 0x000fe2000fffe03f */
[C---:B------:R-:W-:Y:S01]  /*4290*/  ISETP.GT.AND P0, PT, R228.reuse, 0x1, PT ;  /* 0x00000001e400780c */ /* 0x040fe20003f04270 */
[----:B------:R-:W-:Y:S01]  /*42a0*/  UIADD3 UR17, UR17, 0x1, URZ ;  /* 0x0000000111117890 */ /* 0x000fe2000fffe03f */
[----:B------:R-:W-:Y:S01]  /*42b0*/  VIADD R228, R228, 0xffffffff ;  /* 0xffffffffe4e47836 */ /* 0x000fe20000000000 */
[----:B------:R-:W-:Y:S02]  /*42c0*/  UISETP.NE.AND UP0, UPT, UR16, 0x12, UPT ;  /* 0x000000121000788c */ /* 0x000fe4000bf05270 */
[----:B------:R-:W-:Y:S02]  /*42d0*/  UISETP.NE.AND UP1, UPT, UR17, 0x12, UPT ;  /* 0x000000121100788c */ /* 0x000fe4000bf25270 */
[----:B------:R-:W-:Y:S02]  /*42e0*/  USEL UR8, URZ, 0x1, UP0 ;  /* 0x000000013f087887 */ /* 0x000fe40008000000 */
[----:B------:R-:W-:-:S02]  /*42f0*/  USEL UR16, UR16, URZ, UP0 ;  /* 0x0000003f10107287 */ /* 0x000fc40008000000 */
[----:B------:R-:W-:Y:S02]  /*4300*/  USEL UR17, UR17, URZ, UP1 ;  /* 0x0000003f11117287 */ /* 0x000fe40008800000 */
[----:B------:R-:W-:Y:S01]  /*4310*/  LOP3.LUT R227, R227, UR8, RZ, 0x3c, !PT ;  /* 0x00000008e3e37c12 */ /* 0x000fe2000f8e3cff */
[----:B------:R-:W-:Y:S01]  /*4320*/  UMOV UR8, 0x1 ;  /* 0x0000000100087882 */ /* 0x000fe20000000000 */
[----:B------:R-:W-:Y:S08]  /*4330*/  @P0 BRA `(.L_x_32) ;  /* 0xffffffec007c0947 */ /* 0x000ff0000383ffff */
.L_x_24:
[----:B------:R-:W-:-:S04]  /*4340*/  UISETP.NE.AND UP0, UPT, UR6, URZ, UPT ;  /* 0x0000003f0600728c */ /* 0x000fc8000bf05270 */
[----:B------:R-:W-:-:S06]  /*4350*/  USEL UR6, URZ, 0x1, !UP0 ;  /* 0x000000013f067887 */ /* 0x000fcc000c000000 */
[----:B------:R-:W-:-:S13]  /*4360*/  ISETP.NE.AND P0, PT, RZ, UR6, PT ;  /* 0x00000006ff007c0c */ /* 0x000fda000bf05270 */
[----:B------:R-:W-:Y:S05]  /*4370*/  @!P0 BRA `(.L_x_33) ;  /* 0x0000000c00dc8947 */ /* 0x000fea0003800000 */
[----:B------:R-:W3:Y:S04]  /*4380*/  LDL.LU R227, [R1+0x74] ;  /* 0x0000740001e37983 */ /* 0x000ee80000300800 */
[----:B---3--:R0:W-:Y:S04]  /*4390*/  STL [R1+0x90], R227 ;  /* 0x000090e301007387 */ /* 0x0081e80000100800 */
[----:B0-----:R-:W3:Y:S04]  /*43a0*/  LDL.LU R227, [R1+0x70] ;  /* 0x0000700001e37983 */ /* 0x001ee80000300800 */
        /* <DEDUP_REMOVED lines=55> */
[----:B0-----:R-:W3:Y:S01]  /*4720*/  LDL.LU R227, [R1] ;  /* 0x0000000001e37983 */ /* 0x001ee20000300800 */
[----:B------:R-:W-:-:S02]  /*4730*/  WARPGROUP.DEPBAR.LE gsb0, 0x0 ;  /* 0x00008000000079c5 */ /* 0x000fc40000010000 */
[----:B------:R-:W-:Y:S01]  /*4740*/  FADD R226, R24, R226 ;  /* 0x000000e218e27221 */ /* 0x000fe20000000000 */
        /* <DEDUP_REMOVED lines=95> */
[----:B-----5:R-:W-:Y:S01]  /*4d40*/  FADD R2, R120, R2 ;  /* 0x0000000278027221 */ /* 0x020fe20000000000 */
[----:B------:R-:W-:Y:S01]  /*4d50*/  FADD R0, R121, R0 ;  /* 0x0000000079007221 */ /* 0x000fe20000000000 */
[----:B---3--:R-:W-:-:S05]  /*4d60*/  FADD R227, R122, R227 ;  /* 0x000000e37ae37221 */ /* 0x008fca0000000000 */
[----:B------:R0:W-:Y:S04]  /*4d70*/  STL [R1], R227 ;  /* 0x000000e301007387 */ /* 0x0001e80000100800 */
[----:B0-----:R-:W3:Y:S02]  /*4d80*/  LDL.LU R227, [R1+0x100] ;  /* 0x0001000001e37983 */ /* 0x001ee40000300800 */
[----:B---3--:R-:W-:-:S05]  /*4d90*/  FADD R227, R123, R227 ;  /* 0x000000e37be37221 */ /* 0x008fca0000000000 */
[----:B------:R0:W-:Y:S04]  /*4da0*/  STL [R1+0x4], R227 ;  /* 0x000004e301007387 */ /* 0x0001e80000100800 */
        /* <DEDUP_REMOVED lines=83> */
[----:B------:R0:W-:Y:S02]  /*52e0*/  STL [R1+0x74], R227 ;  /* 0x000074e301007387 */ /* 0x0001e40000100800 */
.L_x_33:
[----:B------:R-:W-:Y:S02]  /*52f0*/  WARPGROUP.DEPBAR.LE gsb0, 0x0 ;  /* 0x00008000000079c5 */ /* 0x000fe40000010000 */
[----:B------:R-:W3:Y:S02]  /*5300*/  LDC R24, c[0x0][0x28c] ;  /* 0x0000a300ff187b82 */ /* 0x000ee40000000800 */
[----:B---3--:R-:W-:-:S13]  /*5310*/  ISETP.GE.AND P0, PT, R24, 0x1, PT ;  /* 0x000000011800780c */ /* 0x008fda0003f06270 */
[----:B------:R-:W-:Y:S05]  /*5320*/  @!P0 BRA `(.L_x_34) ;  /* 0x0000000000648947 */ /* 0x000fea0003800000 */
[----:B------:R-:W-:-:S06]  /*5330*/  UISETP.NE.AND UP0, UPT, UR22, 0x3, UPT ;  /* 0x000000031600788c */ /* 0x000fcc000bf05270 */
[----:B------:R-:W-:-:S13]  /*5340*/  PLOP3.LUT P0, PT, PT, PT, UP0, 0x80, 0x0 ;  /* 0x000000000000781c */ /* 0x000fda0003f0f008 */
[----:B------:R-:W-:Y:S05]  /*5350*/  @!P0 BRA `(.L_x_35) ;  /* 0x0000000000048947 */ /* 0x000fea0003800000 */
[----:B------:R-:W-:Y:S01]  /*5360*/  BPT.TRAP 0x1 ;  /* 0x000000040000795c */ /* 0x000fe20000300000 */
.L_x_35:
[----:B0-----:R-:W3:Y:S01]  /*5370*/  LDL R227, [R1+0x78] ;  /* 0x0000780001e37983 */ /* 0x001ee20000100800 */
[----:B------:R-:W-:Y:S01]  /*5380*/  BSSY B0, `(.L_x_36) ;  /* 0x000000f000007945 */ /* 0x000fe20003800000 */
[----:B---3--:R-:W-:-:S13]  /*5390*/  ISETP.NE.AND P0, PT, R227, RZ, PT ;  /* 0x000000ffe300720c */ /* 0x008fda0003f05270 */
[----:B------:R-:W-:Y:S05]  /*53a0*/  @!P0 BRA `(.L_x_37) ;  /* 0x0000000000308947 */ /* 0x000fea0003800000 */
[----:B------:R-:W3:Y:S01]  /*53b0*/  LDL R227, [R1+0x7c] ;  /* 0x00007c0001e37983 */ /* 0x000ee20000100800 */
[----:B------:R-:W-:-:S04]  /*53c0*/  UISETP.LT.AND UP0, UPT, UR12, 0x1, UPT ;  /* 0x000000010c00788c */ /* 0x000fc8000bf01270 */
[----:B------:R-:W-:-:S04]  /*53d0*/  USEL UR8, UR12, 0x1, UP0 ;  /* 0x000000010c087887 */ /* 0x000fc80008000000 */
[----:B------:R-:W-:-:S04]  /*53e0*/  UIADD3 UR8, UR5, UR12, -UR8 ;  /* 0x0000000c05087290 */ /* 0x000fc8000fffe808 */
[----:B------:R-:W-:-:S04]  /*53f0*/  UIMAD.WIDE.U32 UR6, UR8, 0x38e38e39, URZ ;  /* 0x38e38e39080678a5 */ /* 0x000fc8000f8e003f */
[----:B------:R-:W-:-:S04]  /*5400*/  USHF.R.U32.HI UR6, URZ, 0x2, UR7 ;  /* 0x000000023f067899 */ /* 0x000fc80008011607 */
[----:B------:R-:W-:-:S04]  /*5410*/  UIMAD UR8, UR6, -0x12, UR8 ;  /* 0xffffffee060878a4 */ /* 0x000fc8000f8e0208 */
[----:B------:R-:W-:-:S04]  /*5420*/  ULEA UR8, UR8, UR14, 0x3 ;  /* 0x0000000e08087291 */ /* 0x000fc8000f8e183f */
[----:B------:R-:W-:-:S06]  /*5430*/  UIADD3 UR8, UR8, 0x90, URZ ;  /* 0x0000009008087890 */ /* 0x000fcc000fffe03f */
[----:B------:R-:W-:-:S05]  /*5440*/  IMAD.U32 R24, RZ, RZ, UR8 ;  /* 0x00000008ff187e24 */ /* 0x000fca000f8e00ff */
[----:B---3--:R-:W-:-:S04]  /*5450*/  PRMT R24, R227, 0x654, R24 ;  /* 0x00000654e3187816 */ /* 0x008fc80000000018 */
[----:B------:R0:W-:Y:S03]  /*5460*/  SYNCS.ARRIVE.TRANS64.RED.A1T0 RZ, [R24+URZ], RZ ;  /* 0x000000ff18ff79a7 */ /* 0x0001e6000810043f */
.L_x_37:
[----:B------:R-:W-:Y:S05]  /*5470*/  BSYNC B0 ;  /* 0x0000000000007941 */ /* 0x000fea0003800000 */
.L_x_36:
[----:B------:R-:W-:-:S06]  /*5480*/  UISETP.GT.U32.AND UP0, UPT, UR13, 0x1, UPT ;  /* 0x000000010d00788c */ /* 0x000fcc000bf04070 */
[----:B------:R-:W-:-:S13]  /*5490*/  PLOP3.LUT P0, PT, PT, PT, UP0, 0x80, 0x0 ;  /* 0x000000000000781c */ /* 0x000fda0003f0f008 */
[----:B------:R-:W-:Y:S05]  /*54a0*/  @P0 BRA `(.L_x_34) ;  /* 0x0000000000040947 */ /* 0x000fea0003800000 */
[----:B------:R-:W-:Y:S01]  /*54b0*/  BPT.TRAP 0x1 ;  /* 0x000000040000795c */ /* 0x000fe20000300000 */
.L_x_34:
[----:B-----5:R3:W-:Y:S01]  /*54c0*/  STL [R1+0x94], R2 ;  /* 0x0000940201007387 */ /* 0x0207e20000100800 */
[----:B------:R-:W4:Y:S01]  /*54d0*/  LDC R28, c[0x0][0x288] ;  /* 0x0000a200ff1c7b82 */ /* 0x000f220000000800 */
[----:B------:R-:W-:Y:S02]  /*54e0*/  UIADD3 UR9, UR12, UR5, URZ ;  /* 0x000000050c097290 */ /* 0x000fe4000fffe03f */
[----:B------:R0:W-:Y:S01]  /*54f0*/  STL [R1+0x90], R0 ;  /* 0x0000900001007387 */ /* 0x0001e20000100800 */
[----:B------:R-:W-:Y:S01]  /*5500*/  USHF.R.S32.HI UR10, URZ, 0x1f, UR23 ;  /* 0x0000001f3f0a7899 */ /* 0x000fe20008011417 */
[----:B------:R-:W-:Y:S01]  /*5510*/  ULDC.64 UR14, c[0x0][0x5d0] ;  /* 0x00017400000e7ab9 */ /* 0x000fe20000000a00 */
[----:B------:R-:W-:Y:S01]  /*5520*/  ULDC UR11, c[0x0][0x284] ;  /* 0x0000a100000b7ab9 */ /* 0x000fe20000000800 */
[----:B---3--:R-:W3:Y:S01]  /*5530*/  S2R R2, SR_TID.X ;  /* 0x0000000000027919 */ /* 0x008ee20000002100 */
[----:B0-----:R-:W2:Y:S04]  /*5540*/  LDL.LU R0, [R1+0x88] ;  /* 0x0000880001007983 */ /* 0x001ea80000300800 */
[----:B------:R-:W4:Y:S01]  /*5550*/  LDL.LU R227, [R1+0x8c] ;  /* 0x00008c0001e37983 */ /* 0x000f220000300800 */
[----:B------:R-:W-:-:S02]  /*5560*/  UISETP.GT.U32.AND UP0, UPT, UR9, 0x11, UPT ;  /* 0x000000110900788c */ /* 0x000fc4000bf04070 */
[----:B------:R-:W-:Y:S01]  /*5570*/  UISETP.GE.U32.AND UP1, UPT, UR12, 0x12, UPT ;  /* 0x000000120c00788c */ /* 0x000fe2000bf26070 */
[--C-:B---3--:R-:W-:Y:S02]  /*5580*/  SHF.R.U32.HI R24, RZ, 0x2, R2.reuse ;  /* 0x00000002ff187819 */ /* 0x108fe40000011602 */
[----:B------:R-:W-:Y:S02]  /*5590*/  LOP3.LUT R26, R2, 0x60, RZ, 0xc0, !PT ;  /* 0x00000060021a7812 */ /* 0x000fe400078ec0ff */
[----:B------:R-:W-:Y:S02]  /*55a0*/  SHF.R.U32.HI R27, RZ, 0x7, R2 ;  /* 0x00000007ff1b7819 */ /* 0x000fe40000011602 */
[----:B------:R-:W-:Y:S02]  /*55b0*/  LOP3.LUT R25, R24, 0x7, RZ, 0xc0, !PT ;  /* 0x0000000718197812 */ /* 0x000fe400078ec0ff */
[----:B------:R-:W-:Y:S02]  /*55c0*/  SHF.R.U32.HI R26, RZ, 0x1, R26 ;  /* 0x00000001ff1a7819 */ /* 0x000fe4000001161a */
[----:B------:R-:W-:-:S02]  /*55d0*/  LOP3.LUT R24, R27, 0x1, RZ, 0xc0, !PT ;  /* 0x000000011b187812 */ /* 0x000fc400078ec0ff */
[----:B------:R-:W-:-:S03]  /*55e0*/  IADD3 R29, RZ, -R26, -R25 ;  /* 0x8000001aff1d7210 */ /* 0x000fc60007ffe819 */
[C---:B------:R-:W-:Y:S02]  /*55f0*/  IMAD.SHL.U32 R30, R24.reuse, 0x40, RZ ;  /* 0x00000040181e7824 */ /* 0x040fe400078e00ff */
[----:B------:R-:W-:Y:S02]  /*5600*/  IMAD R29, R24, -0x40, R29 ;  /* 0xffffffc0181d7824 */ /* 0x000fe400078e021d */
[----:B------:R-:W-:Y:S01]  /*5610*/  IMAD.SHL.U32 R24, R2, 0x2, RZ ;  /* 0x0000000202187824 */ /* 0x000fe200078e00ff */
[----:B------:R-:W-:-:S04]  /*5620*/  LOP3.LUT R27, R30, 0x40, R25, 0xe2, !PT ;  /* 0x000000401e1b7812 */ /* 0x000fc800078ee219 */
[----:B------:R-:W-:Y:S02]  /*5630*/  LOP3.LUT R30, R24, 0x6, RZ, 0xc0, !PT ;  /* 0x00000006181e7812 */ /* 0x000fe400078ec0ff */
[----:B------:R-:W-:Y:S02]  /*5640*/  LOP3.LUT R24, R2, 0x3, RZ, 0xc0, !PT ;  /* 0x0000000302187812 */ /* 0x000fe400078ec0ff */
[----:B------:R0:W5:Y:S01]  /*5650*/  LDL.LU R2, [R1+0x94] ;  /* 0x0000940001027983 */ /* 0x0001620000300800 */
[----:B------:R-:W-:Y:S01]  /*5660*/  UIMAD.WIDE.U32 UR6, UR9, 0x38e38e39, URZ ;  /* 0x38e38e39090678a5 */ /* 0x000fe2000f8e003f */
[----:B--2---:R-:W-:Y:S01]  /*5670*/  PRMT R30, R30, 0x6540, R0 ;  /* 0x000065401e1e7816 */ /* 0x004fe20000000000 */
[----:B------:R-:W-:Y:S02]  /*5680*/  IMAD.SHL.U32 R35, R0, 0x100, RZ ;  /* 0x0000010000237824 */ /* 0x000fe400078e00ff */
[----:B------:R0:W5:Y:S01]  /*5690*/  LDL.LU R0, [R1+0x90] ;  /* 0x0000900001007983 */ /* 0x0001620000300800 */
[----:B----4-:R-:W-:Y:S01]  /*56a0*/  IMAD R34, R24, -0x2, R28 ;  /* 0xfffffffe18227824 */ /* 0x010fe200078e021c */
[----:B------:R-:W-:Y:S01]  /*56b0*/  UIMAD UR5, UR10, UR14, URZ ;  /* 0x0000000e0a0572a4 */ /* 0x000fe2000f8e023f */
[----:B------:R-:W-:Y:S01]  /*56c0*/  ISETP.GE.AND P0, PT, R35, R28, PT ;  /* 0x0000001c2300720c */ /* 0x000fe20003f06270 */
[C---:B------:R-:W-:Y:S01]  /*56d0*/  IMAD.SHL.U32 R28, R227.reuse, 0x80, RZ ;  /* 0x00000080e31c7824 */ /* 0x040fe200078e00ff */
[----:B------:R-:W-:Y:S01]  /*56e0*/  UISETP.LT.U32.AND UP0, UPT, UR12, 0x12, UP0 ;  /* 0x000000120c00788c */ /* 0x000fe20008701070 */
[--C-:B------:R-:W-:Y:S01]  /*56f0*/  SHF.R.S32.HI R31, RZ, 0x1f, R30.reuse ;  /* 0x0000001fff1f7819 */ /* 0x100fe2000001141e */
[----:B------:R-:W-:Y:S01]  /*5700*/  UIMAD UR8, UR23, UR15, UR5 ;  /* 0x0000000f170872a4 */ /* 0x000fe2000f8e0205 */
[----:B------:R-:W-:Y:S01]  /*5710*/  IMAD.U32 R25, RZ, RZ, UR14 ;  /* 0x0000000eff197e24 */ /* 0x000fe2000f8e00ff */
[C---:B------:R-:W-:Y:S01]  /*5720*/  ISETP.GE.OR P0, PT, R28.reuse, UR11, P0 ;  /* 0x0000000b1c007c0c */ /* 0x040fe20008706670 */
[----:B------:R-:W-:Y:S01]  /*5730*/  USEL UR5, URZ, 0x1, !UP0 ;  /* 0x000000013f057887 */ /* 0x000fe2000c000000 */
[----:B------:R-:W-:Y:S01]  /*5740*/  IMAD.WIDE R32, R227, 0x80, RZ ;  /* 0x00000080e3207825 */ /* 0x000fe200078e02ff */
[----:B------:R-:W-:Y:S01]  /*5750*/  USHF.R.U32.HI UR6, URZ, 0x2, UR7 ;  /* 0x000000023f067899 */ /* 0x000fe20008011607 */
[----:B------:R-:W-:Y:S01]  /*5760*/  IADD3 R38, -R28, UR11, R29 ;  /* 0x0000000b1c267c10 */ /* 0x000fe2000fffe11d */
[----:B------:R-:W-:Y:S01]  /*5770*/  ULOP3.LUT UR4, UR4, UR5, URZ, 0x3c, !UPT ;  /* 0x0000000504047292 */ /* 0x000fe2000f8e3c3f */
[----:B------:R-:W-:Y:S01]  /*5780*/  IMAD.WIDE.U32 R24, R25, UR23, R30 ;  /* 0x0000001719187c25 */ /* 0x000fe2000f8e001e */
[----:B------:R-:W-:Y:S01]  /*5790*/  UIMAD UR5, UR6, -0x12, UR9 ;  /* 0xffffffee060578a4 */ /* 0x000fe2000f8e0209 */
[----:B------:R-:W-:Y:S01]  /*57a0*/  LOP3.LUT R39, R32, R27, R26, 0xfe, !PT ;  /* 0x0000001b20277212 */ /* 0x000fe200078efe1a */
[----:B------:R-:W-:Y:S01]  /*57b0*/  @UP1 ULOP3.LUT UR4, UR4, 0x1, UR6, 0x78, !UPT ;  /* 0x0000000104041892 */ /* 0x000fe2000f8e7806 */
[----:B------:R-:W-:-:S02]  /*57c0*/  VIADD R25, R25, UR8 ;  /* 0x0000000819197c36 */ /* 0x000fc40008000000 */
[----:B------:R-:W-:Y:S02]  /*57d0*/  IMAD.IADD R35, R34, 0x1, -R35 ;  /* 0x0000000122237824 */ /* 0x000fe400078e0a23 */
[----:B------:R-:W-:Y:S01]  /*57e0*/  IMAD.MOV.U32 R34, RZ, RZ, -0x1 ;  /* 0xffffffffff227424 */ /* 0x000fe200078e00ff */
[----:B0-----:R-:W-:Y:S06]  /*57f0*/  @P0 BRA `(.L_x_38) ;  /* 0x0000008c00980947 */ /* 0x001fec0003800000 */
[----:B------:R-:W0:Y:S01]  /*5800*/  LDC.64 R28, c[0x0][0x5c8] ;  /* 0x00017200ff1c7b82 */ /* 0x000e220000000a00 */
[----:B------:R-:W-:Y:S01]  /*5810*/  ULDC.64 UR6, c[0x0][0x5c0] ;  /* 0x0001700000067ab9 */ /* 0x000fe20000000a00 */
[----:B------:R-:W-:Y:S01]  /*5820*/  BSSY B0, `(.L_x_38) ;  /* 0x00008e3000007945 */ /* 0x000fe20003800000 */
[-C--:B0-----:R-:W-:Y:S02]  /*5830*/  IMAD R26, R33, R28.reuse, RZ ;  /* 0x0000001c211a7224 */ /* 0x081fe400078e02ff */
[----:B------:R-:W-:-:S04]  /*5840*/  IMAD.WIDE.U32 R24, R39, R28, R24 ;  /* 0x0000001c27187225 */ /* 0x000fc800078e0018 */
[----:B------:R-:W-:Y:S01]  /*5850*/  IMAD R27, R39, R29, R26 ;  /* 0x0000001d271b7224 */ /* 0x000fe200078e021a */
[----:B------:R-:W-:Y:S02]  /*5860*/  LEA R26, P0, R28, R24, 0x3 ;  /* 0x000000181c1a7211 */ /* 0x000fe400078018ff */
[----:B------:R-:W-:Y:S01]  /*5870*/  IADD3 R24, P1, R24, UR6, RZ ;  /* 0x0000000618187c10 */ /* 0x000fe2000ff3e0ff */
[----:B------:R-:W-:Y:S01]  /*5880*/  IMAD.IADD R27, R25, 0x1, R27 ;  /* 0x00000001191b7824 */ /* 0x000fe200078e021b */
[----:B------:R-:W-:-:S04]  /*5890*/  IADD3 R26, P3, R26, UR6, RZ ;  /* 0x000000061a1a7c10 */ /* 0x000fc8000ff7e0ff */
[----:B------:R-:W-:Y:S02]  /*58a0*/  LEA.HI.X R28, R28, R27, R29, 0x3, P0 ;  /* 0x0000001b1c1c7211 */ /* 0x000fe400000f1c1d */
[----:B------:R-:W-:Y:S02]  /*58b0*/  FSETP.NEU.AND P0, PT, RZ, UR21, PT ;  /* 0x00000015ff007c0b */ /* 0x000fe4000bf0d000 */
[----:B------:R-:W-:Y:S02]  /*58c0*/  IADD3.X R25, R27, UR7, RZ, P1, !PT ;  /* 0x000000071b197c10 */ /* 0x000fe40008ffe4ff */
[----:B------:R-:W-:-:S09]  /*58d0*/  IADD3.X R27, R28, UR7, RZ, P3, !PT ;  /* 0x000000071c1b7c10 */ /* 0x000fd20009ffe4ff */
[----:B------:R-:W-:Y:S05]  /*58e0*/  @!P0 BRA `(.L_x_39) ;  /* 0x0000006800d88947 */ /* 0x000fea0003800000 */
[----:B------:R-:W-:Y:S01]  /*58f0*/  ULDC.64 UR8, c[0x0][0x5b8] ;  /* 0x00016e0000087ab9 */ /* 0x000fe20000000a00 */
[----:B------:R-:W-:Y:S01]  /*5900*/  ISETP.GE.AND P0, PT, R38, 0x1, PT ;  /* 0x000000012600780c */ /* 0x000fe20003f06270 */
[----:B------:R-:W-:Y:S02]  /*5910*/  UIMAD UR6, UR10, UR8, URZ ;  /* 0x000000080a0672a4 */ /* 0x000fe4000f8e023f */
[----:B------:R-:W-:Y:S01]  /*5920*/  IMAD.U32 R29, RZ, RZ, UR8 ;  /* 0x00000008ff1d7e24 */ /* 0x000fe2000f8e00ff */
[----:B------:R-:W-:Y:S01]  /*5930*/  BSSY B1, `(.L_x_40) ;  /* 0x000000f000017945 */ /* 0x000fe20003800000 */
[----:B------:R-:W-:Y:S01]  /*5940*/  ISETP.LT.OR P4, PT, R35, 0x1, !P0 ;  /* 0x000000012300780c */ /* 0x000fe20004781670 */
[----:B------:R-:W-:Y:S02]  /*5950*/  UIMAD UR6, UR23, UR9, UR6 ;  /* 0x00000009170672a4 */ /* 0x000fe4000f8e0206 */
[----:B------:R-:W-:Y:S01]  /*5960*/  IMAD.WIDE.U32 R30, R29, UR23, R30 ;  /* 0x000000171d1e7c25 */ /* 0x000fe2000f8e001e */
[----:B------:R-:W-:-:S03]  /*5970*/  ULDC.64 UR8, c[0x0][0x5a8] ;  /* 0x00016a0000087ab9 */ /* 0x000fc60000000a00 */
[----:B------:R-:W-:Y:S01]  /*5980*/  VIADD R31, R31, UR6 ;  /* 0x000000061f1f7c36 */ /* 0x000fe20008000000 */
[----:B------:R-:W-:Y:S02]  /*5990*/  ULDC.64 UR6, c[0x0][0x5b0] ;  /* 0x00016c0000067ab9 */ /* 0x000fe40000000a00 */
[----:B------:R-:W-:Y:S02]  /*59a0*/  IMAD R36, R33, UR6, RZ ;  /* 0x0000000621247c24 */ /* 0x000fe4000f8e02ff */
[----:B------:R-:W-:-:S04]  /*59b0*/  IMAD.WIDE.U32 R28, R39, UR6, R30 ;  /* 0x00000006271c7c25 */ /* 0x000fc8000f8e001e */
[--C-:B------:R-:W-:Y:S01]  /*59c0*/  IMAD R37, R39, UR7, R36.reuse ;  /* 0x0000000727257c24 */ /* 0x100fe2000f8e0224 */
[----:B------:R-:W-:Y:S02]  /*59d0*/  IADD3 R28, P1, R28, UR8, RZ ;  /* 0x000000081c1c7c10 */ /* 0x000fe4000ff3e0ff */
[----:B------:R-:W-:Y:S02]  /*59e0*/  PRMT R36, RZ, 0x7610, R36 ;  /* 0x00007610ff247816 */ /* 0x000fe40000000024 */
[----:B------:R-:W-:Y:S01]  /*59f0*/  IADD3.X R29, R29, UR9, R37, P1, !PT ;  /* 0x000000091d1d7c10 */ /* 0x000fe20008ffe425 */
[----:B------:R-:W-:Y:S08]  /*5a00*/  @P4 BRA `(.L_x_41) ;  /* 0x0000000000044947 */ /* 0x000ff00003800000 */
[----:B------:R0:W5:Y:S02]  /*5a10*/  LDG.E.U8 R36, desc[UR18][R28.64] ;  /* 0x000000121c247981 */ /* 0x000164000c1e1100 */
.L_x_41:
[----:B------:R-:W-:Y:S05]  /*5a20*/  BSYNC B1 ;  /* 0x0000000000017941 */ /* 0x000fea0003800000 */
.L_x_40:
[----:B-----5:R-:W-:Y:S01]  /*5a30*/  LOP3.LUT R36, R36, 0xff, RZ, 0xc0, !PT ;  /* 0x000000ff24247812 */ /* 0x020fe200078ec0ff */
[----:B------:R-:W-:Y:S01]  /*5a40*/  BSSY B1, `(.L_x_42) ;  /* 0x000000b000017945 */ /* 0x000fe20003800000 */
[----:B------:R-:W-:Y:S02]  /*5a50*/  ISETP.LT.OR P3, PT, R35, 0x2, !P0 ;  /* 0x000000022300780c */ /* 0x000fe40004761670 */
[----:B------:R-:W-:-:S05]  /*5a60*/  F2FP.F16.E5M2.UNPACK_B R36, R36 ;  /* 0x00000024ff24723e */ /* 0x000fca00020004ff */
[----:B------:R-:W-:-:S05]  /*5a70*/  HADD2.F32 R36, -RZ, R36.H0_H0 ;  /* 0x20000024ff247230 */ /* 0x000fca0000004100 */
[----:B------:R-:W-:Y:S01]  /*5a80*/  FMUL R37, R36, UR21 ;  /* 0x0000001524257c20 */ /* 0x000fe20008400000 */
[----:B------:R-:W-:-:S03]  /*5a90*/  PRMT R36, RZ, 0x7610, R36 ;  /* 0x00007610ff247816 */ /* 0x000fc60000000024 */
[----:B------:R-:W-:-:S05]  /*5aa0*/  FFMA R37, R226, UR20, R37 ;  /* 0x00000014e2257c23 */ /* 0x000fca0008000025 */
[----:B------:R-:W-:-:S05]  /*5ab0*/  F2FP.SATFINITE.E5M2.F32.PACK_AB_MERGE_C R37, RZ, R37, RZ ;  /* 0x00000025ff25723e */ /* 0x000fca00048060ff */
[----:B------:R2:W-:Y:S01]  /*5ac0*/  @!P4 STG.E.U8 desc[UR18][R24.64], R37 ;  /* 0x000000251800c986 */ /* 0x0005e2000c101112 */
[----:B------:R-:W-:Y:S05]  /*5ad0*/  @P3 BRA `(.L_x_43) ;  /* 0x0000000000043947 */ /* 0x000fea0003800000 */
[----:B------:R3:W5:Y:S02]  /*5ae0*/  LDG.E.U8 R36, desc[UR18][R28.64+0x1] ;  /* 0x000001121c247981 */ /* 0x000764000c1e1100 */
.L_x_43:
[----:B------:R-:W-:Y:S05]  /*5af0*/  BSYNC B1 ;  /* 0x0000000000017941 */ /* 0x000fea0003800000 */
.L_x_42:
[----:B-----5:R-:W-:Y:S01]  /*5b00*/  LOP3.LUT R36, R36, 0xff, RZ, 0xc0, !PT ;  /* 0x000000ff24247812 */ /* 0x020fe200078ec0ff */
[----:B------:R-:W-:Y:S01]  /*5b10*/  BSSY B1, `(.L_x_44) ;  /* 0x0000013000017945 */ /* 0x000fe20003800000 */
[----:B--2---:R-:W-:Y:S02]  /*5b20*/  IADD3 R37, P1, R39, 0x8, RZ ;  /* 0x0000000827257810 */ /* 0x004fe40007f3e0ff */
[----:B------:R-:W-:-:S03]  /*5b30*/  F2FP.F16.E5M2.UNPACK_B R36, R36 ;  /* 0x00000024ff24723e */ /* 0x000fc600020004ff */
[----:B------:R-:W-:Y:S01]  /*5b40*/  IMAD.X R32, RZ, RZ, R33, P1 ;  /* 0x000000ffff207224 */ /* 0x000fe200008e0621 */
[----:B------:R-:W-:Y:S01]  /*5b50*/  ISETP.GE.AND P1, PT, R38, 0x9, PT ;  /* 0x000000092600780c */ /* 0x000fe20003f26270 */
[----:B------:R-:W-:Y:S02]  /*5b60*/  HADD2.F32 R36, -RZ, R36.H0_H0 ;  /* 0x20000024ff247230 */ /* 0x000fe40000004100 */
[----:B------:R-:W-:Y:S01]  /*5b70*/  IMAD R32, R32, UR6, RZ ;  /* 0x0000000620207c24 */ /* 0x000fe2000f8e02ff */
[----:B------:R-:W-:Y:S01]  /*5b80*/  ISETP.LT.OR P5, PT, R35, 0x1, !P1 ;  /* 0x000000012300780c */ /* 0x000fe20004fa1670 */
[----:B------:R-:W-:-:S04]  /*5b90*/  IMAD.WIDE.U32 R30, R37, UR6, R30 ;  /* 0x00000006251e7c25 */ /* 0x000fc8000f8e001e */
[----:B------:R-:W-:Y:S01]  /*5ba0*/  FMUL R36, R36, UR21 ;  /* 0x0000001524247c20 */ /* 0x000fe20008400000 */
[----:B------:R-:W-:-:S03]  /*5bb0*/  IMAD R37, R37, UR7, R32 ;  /* 0x0000000725257c24 */ /* 0x000fc6000f8e0220 */
[----:B------:R-:W-:Y:S01]  /*5bc0*/  FFMA R36, R225, UR20, R36 ;  /* 0x00000014e1247c23 */ /* 0x000fe20008000024 */
[----:B------:R-:W-:Y:S02]  /*5bd0*/  IADD3 R30, P4, R30, UR8, RZ ;  /* 0x000000081e1e7c10 */ /* 0x000fe4000ff9e0ff */
[----:B------:R-:W-:Y:S02]  /*5be0*/  PRMT R32, RZ, 0x7610, R32 ;  /* 0x00007610ff207816 */ /* 0x000fe40000000020 */
[----:B------:R-:W-:Y:S02]  /*5bf0*/  F2FP.SATFINITE.E5M2.F32.PACK_AB_MERGE_C R33, RZ, R36, RZ ;  /* 0x00000024ff21723e */ /* 0x000fe400048060ff */
[----:B------:R-:W-:-:S03]  /*5c00*/  IADD3.X R31, R31, UR9, R37, P4, !PT ;  /* 0x000000091f1f7c10 */ /* 0x000fc6000a7fe425 */
[----:B------:R2:W-:Y:S01]  /*5c10*/  @!P3 STG.E.U8 desc[UR18][R24.64+0x1], R33 ;  /* 0x000001211800b986 */ /* 0x0005e2000c101112 */
[----:B------:R-:W-:Y:S05]  /*5c20*/  @P5 BRA `(.L_x_45) ;  /* 0x0000000000045947 */ /* 0x000fea0003800000 */
[----:B------:R4:W5:Y:S02]  /*5c30*/  LDG.E.U8 R32, desc[UR18][R30.64] ;  /* 0x000000121e207981 */ /* 0x000964000c1e1100 */
.L_x_45:
[----:B------:R-:W-:Y:S05]  /*5c40*/  BSYNC B1 ;  /* 0x0000000000017941 */ /* 0x000fea0003800000 */
.L_x_44:
[----:B-----5:R-:W-:Y:S01]  /*5c50*/  LOP3.LUT R32, R32, 0xff, RZ, 0xc0, !PT ;  /* 0x000000ff20207812 */ /* 0x020fe200078ec0ff */
[----:B------:R-:W-:Y:S01]  /*5c60*/  BSSY B1, `(.L_x_46) ;  /* 0x000000b000017945 */ /* 0x000fe20003800000 */
[----:B------:R-:W-:Y:S02]  /*5c70*/  ISETP.LT.OR P3, PT, R35, 0x2, !P1 ;  /* 0x000000022300780c */ /* 0x000fe40004f61670 */
[----:B------:R-:W-:-:S05]  /*5c80*/  F2FP.F16.E5M2.UNPACK_B R32, R32 ;  /* 0x00000020ff20723e */ /* 0x000fca00020004ff */
[----:B------:R-:W-:-:S05]  /*5c90*/  HADD2.F32 R32, -RZ, R32.H0_H0 ;  /* 0x20000020ff207230 */ /* 0x000fca0000004100 */
[----:B--2---:R-:W-:Y:S01]  /*5ca0*/  FMUL R33, R32, UR21 ;  /* 0x0000001520217c20 */ /* 0x004fe20008400000 */
[----:B------:R-:W-:-:S03]  /*5cb0*/  PRMT R32, RZ, 0x7610, R32 ;  /* 0x00007610ff207816 */ /* 0x000fc60000000020 */
[----:B------:R-:W-:-:S05]  /*5cc0*/  FFMA R33, R224, UR20, R33 ;  /* 0x00000014e0217c23 */ /* 0x000fca0008000021 */
[----:B------:R-:W-:-:S05]  /*5cd0*/  F2FP.SATFINITE.E5M2.F32.PACK_AB_MERGE_C R33, RZ, R33, RZ ;  /* 0x00000021ff21723e */ /* 0x000fca00048060ff */
[----:B------:R2:W-:Y:S01]  /*5ce0*/  @!P5 STG.E.U8 desc[UR18][R26.64], R33 ;  /* 0x000000211a00d986 */ /* 0x0005e2000c101112 */
[----:B------:R-:W-:Y:S05]  /*5cf0*/  @P3 BRA `(.L_x_47) ;  /* 0x0000000000043947 */ /* 0x000fea0003800000 */
[----:B------:R0:W5:Y:S02]  /*5d00*/  LDG.E.U8 R32, desc[UR18][R30.64+0x1] ;  /* 0x000001121e207981 */ /* 0x000164000c1e1100 */
.L_x_47:
[----:B------:R-:W-:Y:S05]  /*5d10*/  BSYNC B1 ;  /* 0x0000000000017941 */ /* 0x000fea0003800000 */
.L_x_46:
[----:B-----5:R-:W-:Y:S01]  /*5d20*/  LOP3.LUT R32, R32, 0xff, RZ, 0xc0, !PT ;  /* 0x000000ff20207812 */ /* 0x020fe200078ec0ff */
[----:B------:R-:W-:Y:S01]  /*5d30*/  BSSY B1, `(.L_x_48) ;  /* 0x000000b000017945 */ /* 0x000fe20003800000 */
[----:B------:R-:W-:Y:S02]  /*5d40*/  ISETP.LT.OR P4, PT, R35, 0x9, !P0 ;  /* 0x000000092300780c */ /* 0x000fe40004781670 */
[----:B------:R-:W-:-:S05]  /*5d50*/  F2FP.F16.E5M2.UNPACK_B R32, R32 ;  /* 0x00000020ff20723e */ /* 0x000fca00020004ff */
[----:B------:R-:W-:-:S05]  /*5d60*/  HADD2.F32 R32, -RZ, R32.H0_H0 ;  /* 0x20000020ff207230 */ /* 0x000fca0000004100 */
[----:B------:R-:W-:-:S04]  /*5d70*/  FMUL R32, R32, UR21 ;  /* 0x0000001520207c20 */ /* 0x000fc80008400000 */
[----:B------:R-:W-:-:S05]  /*5d80*/  FFMA R32, R223, UR20, R32 ;  /* 0x00000014df207c23 */ /* 0x000fca0008000020 */
[----:B--2---:R-:W-:Y:S02]  /*5d90*/  F2FP.SATFINITE.E5M2.F32.PACK_AB_MERGE_C R33, RZ, R32, RZ ;  /* 0x00000020ff21723e */ /* 0x004fe400048060ff */
[----:B------:R-:W-:-:S03]  /*5da0*/  PRMT R32, RZ, 0x7610, R32 ;  /* 0x00007610ff207816 */ /* 0x000fc60000000020 */
[----:B------:R2:W-:Y:S01]  /*5db0*/  @!P3 STG.E.U8 desc[UR18][R26.64+0x1], R33 ;  /* 0x000001211a00b986 */ /* 0x0005e2000c101112 */
[----:B------:R-:W-:Y:S05]  /*5dc0*/  @P4 BRA `(.L_x_49) ;  /* 0x0000000000044947 */ /* 0x000fea0003800000 */
[----:B------:R0:W5:Y:S02]  /*5dd0*/  LDG.E.U8 R32, desc[UR18][R28.64+0x8] ;  /* 0x000008121c207981 */ /* 0x000164000c1e1100 */
.L_x_49:
[----:B------:R-:W-:Y:S05]  /*5de0*/  BSYNC B1 ;  /* 0x0000000000017941 */ /* 0x000fea0003800000 */
.L_x_48:
        /* <DEDUP_REMOVED lines=12> */
.L_x_51:
[----:B------:R-:W-:Y:S05]  /*5eb0*/  BSYNC B1 ;  /* 0x0000000000017941 */ /* 0x000fea0003800000 */
.L_x_50:
        /* <DEDUP_REMOVED lines=12> */
.L_x_53:
[----:B------:R-:W-:Y:S05]  /*5f80*/  BSYNC B1 ;  /* 0x0000000000017941 */ /* 0x000fea0003800000 */
.L_x_52:
        /* <DEDUP_REMOVED lines=12> */
.L_x_55:
[----:B------:R-:W-:Y:S05]  /*6050*/  BSYNC B1 ;  /* 0x0000000000017941 */ /* 0x000fea0003800000 */
.L_x_54:
        /* <DEDUP_REMOVED lines=12> */
.L_x_57:
[----:B------:R-:W-:Y:S05]  /*6120*/  BSYNC B1 ;  /* 0x0000000000017941 */ /* 0x000fea0003800000 */
.L_x_56:
        /* <DEDUP_REMOVED lines=12> */
.L_x_59:
[----:B------:R-:W-:Y:S05]  /*61f0*/  BSYNC B1 ;  /* 0x0000000000017941 */ /* 0x000fea0003800000 */
.L_x_58:
        /* <DEDUP_REMOVED lines=12> */
.L_x_61:
[----:B------:R-:W-:Y:S05]  /*62c0*/  BSYNC B1 ;  /* 0x0000000000017941 */ /* 0x000fea0003800000 */
.L_x_60:
        /* <DEDUP_REMOVED lines=12> */
.L_x_63:
[----:B------:R-:W-:Y:S05]  /*6390*/  BSYNC B1 ;  /* 0x0000000000017941 */ /* 0x000fea0003800000 */
.L_x_62:
        /* <DEDUP_REMOVED lines=12> */
.L_x_65:
[----:B------:R-:W-:Y:S05]  /*6460*/  BSYNC B1 ;  /* 0x0000000000017941 */ /* 0x000fea0003800000 */
.L_x_64:
        /* <DEDUP_REMOVED lines=12> */
.L_x_67:
[----:B------:R-:W-:Y:S05]  /*6530*/  BSYNC B1 ;  /* 0x0000000000017941 */ /* 0x000fea0003800000 */
.L_x_66:
        /* <DEDUP_REMOVED lines=12> */
.L_x_69:
[----:B------:R-:W-:Y:S05]  /*6600*/  BSYNC B1 ;  /* 0x0000000000017941 */ /* 0x000fea0003800000 */
.L_x_68:
        /* <DEDUP_REMOVED lines=12> */
.L_x_71:
[----:B------:R-:W-:Y:S05]  /*66d0*/  BSYNC B1 ;  /* 0x0000000000017941 */ /* 0x000fea0003800000 */
.L_x_70:
        /* <DEDUP_REMOVED lines=12> */
.L_x_73:
[----:B------:R-:W-:Y:S05]  /*67a0*/  BSYNC B1 ;  /* 0x0000000000017941 */ /* 0x000fea0003800000 */
.L_x_72:
        /* <DEDUP_REMOVED lines=12> */
.L_x_75:
[----:B------:R-:W-:Y:S05]  /*6870*/  BSYNC B1 ;  /* 0x0000000000017941 */ /* 0x000fea0003800000 */
.L_x_74:
        /* <DEDUP_REMOVED lines=12> */
.L_x_77:
[----:B------:R-:W-:Y:S05]  /*6940*/  BSYNC B1 ;  /* 0x0000000000017941 */ /* 0x000fea0003800000 */
.L_x_76:
        /* <DEDUP_REMOVED lines=12> */
.L_x_79:
[----:B------:R-:W-:Y:S05]  /*6a10*/  BSYNC B1 ;  /* 0x0000000000017941 */ /* 0x000fea0003800000 */
.L_x_78:
        /* <DEDUP_REMOVED lines=12> */
.L_x_81:
[----:B------:R-:W-:Y:S05]  /*6ae0*/  BSYNC B1 ;  /* 0x0000000000017941 */ /* 0x000fea0003800000 */
.L_x_80:
        /* <DEDUP_REMOVED lines=12> */
.L_x_83:
[----:B------:R-:W-:Y:S05]  /*6bb0*/  BSYNC B1 ;  /* 0x0000000000017941 */ /* 0x000fea0003800000 */
.L_x_82:
        /* <DEDUP_REMOVED lines=12> */
.L_x_85:
[----:B------:R-:W-:Y:S05]  /*6c80*/  BSYNC B1 ;  /* 0x0000000000017941 */ /* 0x000fea0003800000 */
.L_x_84:
        /* <DEDUP_REMOVED lines=12> */
.L_x_87:
[----:B------:R-:W-:Y:S05]  /*6d50*/  BSYNC B1 ;  /* 0x0000000000017941 */ /* 0x000fea0003800000 */
.L_x_86:
        /* <DEDUP_REMOVED lines=12> */
.L_x_89:
[----:B------:R-:W-:Y:S05]  /*6e20*/  BSYNC B1 ;  /* 0x0000000000017941 */ /* 0x000fea0003800000 */
.L_x_88:
        /* <DEDUP_REMOVED lines=12> */
.L_x_91:
[----:B------:R-:W-:Y:S05]  /*6ef0*/  BSYNC B1 ;  /* 0x0000000000017941 */ /* 0x000fea0003800000 */
.L_x_90:
        /* <DEDUP_REMOVED lines=12> */
.L_x_93:
[----:B------:R-:W-:Y:S05]  /*6fc0*/  BSYNC B1 ;  /* 0x0000000000017941 */ /* 0x000fea0003800000 */
.L_x_92:
        /* <DEDUP_REMOVED lines=12> */
.L_x_95:
[----:B------:R-:W-:Y:S05]  /*7090*/  BSYNC B1 ;  /* 0x0000000000017941 */ /* 0x000fea0003800000 */
.L_x_94:
        /* <DEDUP_REMOVED lines=12> */
.L_x_97:
[----:B------:R-:W-:Y:S05]  /*7160*/  BSYNC B1 ;  /* 0x0000000000017941 */ /* 0x000fea0003800000 */
.L_x_96:
        /* <DEDUP_REMOVED lines=12> */
.L_x_99:
[----:B------:R-:W-:Y:S05]  /*7230*/  BSYNC B1 ;  /* 0x0000000000017941 */ /* 0x000fea0003800000 */
.L_x_98:
        /* <DEDUP_REMOVED lines=12> */
.L_x_101:
[----:B------:R-:W-:Y:S05]  /*7300*/  BSYNC B1 ;  /* 0x0000000000017941 */ /* 0x000fea0003800000 */
.L_x_100:
        /* <DEDUP_REMOVED lines=12> */
.L_x_103:
[----:B------:R-:W-:Y:S05]  /*73d0*/  BSYNC B1 ;  /* 0x0000000000017941 */ /* 0x000fea0003800000 */
.L_x_102:
        /* <DEDUP_REMOVED lines=12> */
.L_x_105:
[----:B------:R-:W-:Y:S05]  /*74a0*/  BSYNC B1 ;  /* 0x0000000000017941 */ /* 0x000fea0003800000 */
.L_x_104:
        /* <DEDUP_REMOVED lines=12> */
.L_x_107:
[----:B------:R-:W-:Y:S05]  /*7570*/  BSYNC B1 ;  /* 0x0000000000017941 */ /* 0x000fea0003800000 */
.L_x_106:
        /* <DEDUP_REMOVED lines=12> */
.L_x_109:
[----:B------:R-:W-:Y:S05]  /*7640*/  BSYNC B1 ;  /* 0x0000000000017941 */ /* 0x000fea0003800000 */
.L_x_108:
        /* <DEDUP_REMOVED lines=12> */
.L_x_111:
[----:B------:R-:W-:Y:S05]  /*7710*/  BSYNC B1 ;  /* 0x0000000000017941 */ /* 0x000fea0003800000 */
.L_x_110:
        /* <DEDUP_REMOVED lines=12> */
.L_x_113:
[----:B------:R-:W-:Y:S05]  /*77e0*/  BSYNC B1 ;  /* 0x0000000000017941 */ /* 0x000fea0003800000 */
.L_x_112:
        /* <DEDUP_REMOVED lines=12> */
.L_x_115:
[----:B------:R-:W-:Y:S05]  /*78b0*/  BSYNC B1 ;  /* 0x0000000000017941 */ /* 0x000fea0003800000 */
.L_x_114:
        /* <DEDUP_REMOVED lines=12> */
.L_x_117:
[----:B------:R-:W-:Y:S05]  /*7980*/  BSYNC B1 ;  /* 0x0000000000017941 */ /* 0x000fea0003800000 */
.L_x_116:
        /* <DEDUP_REMOVED lines=12> */
.L_x_119:
[----:B------:R-:W-:Y:S05]  /*7a50*/  BSYNC B1 ;  /* 0x0000000000017941 */ /* 0x000fea0003800000 */
.L_x_118:
        /* <DEDUP_REMOVED lines=12> */
.L_x_121:
[----:B------:R-:W-:Y:S05]  /*7b20*/  BSYNC B1 ;  /* 0x0000000000017941 */ /* 0x000fea0003800000 */
.L_x_120:
        /* <DEDUP_REMOVED lines=12> */
.L_x_123:
[----:B------:R-:W-:Y:S05]  /*7bf0*/  BSYNC B1 ;  /* 0x0000000000017941 */ /* 0x000fea0003800000 */
.L_x_122:
        /* <DEDUP_REMOVED lines=12> */
.L_x_125:
[----:B------:R-:W-:Y:S05]  /*7cc0*/  BSYNC B1 ;  /* 0x0000000000017941 */ /* 0x000fea0003800000 */
.L_x_124:
        /* <DEDUP_REMOVED lines=12> */
.L_x_127:
[----:B------:R-:W-:Y:S05]  /*7d90*/  BSYNC B1 ;  /* 0x0000000000017941 */ /* 0x000fea0003800000 */
.L_x_126:
        /* <DEDUP_REMOVED lines=12> */
.L_x_129:
[----:B------:R-:W-:Y:S05]  /*7e60*/  BSYNC B1 ;  /* 0x0000000000017941 */ /* 0x000fea0003800000 */
.L_x_128:
        /* <DEDUP_REMOVED lines=12> */
.L_x_131:
[----:B------:R-:W-:Y:S05]  /*7f30*/  BSYNC B1 ;  /* 0x0000000000017941 */ /* 0x000fea0003800000 */
.L_x_130:
        /* <DEDUP_REMOVED lines=12> */
.L_x_133:
[----:B------:R-:W-:Y:S05]  /*8000*/  BSYNC B1 ;  /* 0x0000000000017941 */ /* 0x000fea0003800000 */
.L_x_132:
        /* <DEDUP_REMOVED lines=12> */
.L_x_135:
[----:B------:R-:W-:Y:S05]  /*80d0*/  BSYNC B1 ;  /* 0x0000000000017941 */ /* 0x000fea0003800000 */
.L_x_134:
        /* <DEDUP_REMOVED lines=12> */
.L_x_137:
[----:B------:R-:W-:Y:S05]  /*81a0*/  BSYNC B1 ;  /* 0x0000000000017941 */ /* 0x000fea0003800000 */
.L_x_136:
        /* <DEDUP_REMOVED lines=12> */
.L_x_139:
[----:B------:R-:W-:Y:S05]  /*8270*/  BSYNC B1 ;  /* 0x0000000000017941 */ /* 0x000fea0003800000 */
.L_x_138:
        /* <DEDUP_REMOVED lines=12> */
.L_x_141:
[----:B------:R-:W-:Y:S05]  /*8340*/  BSYNC B1 ;  /* 0x0000000000017941 */ /* 0x000fea0003800000 */
.L_x_140:
        /* <DEDUP_REMOVED lines=12> */
.L_x_143:
[----:B------:R-:W-:Y:S05]  /*8410*/  BSYNC B1 ;  /* 0x0000000000017941 */ /* 0x000fea0003800000 */
.L_x_142:
        /* <DEDUP_REMOVED lines=12> */
.L_x_145:
[----:B------:R-:W-:Y:S05]  /*84e0*/  BSYNC B1 ;  /* 0x0000000000017941 */ /* 0x000fea0003800000 */
.L_x_144:
        /* <DEDUP_REMOVED lines=12> */
.L_x_147:
[----:B------:R-:W-:Y:S05]  /*85b0*/  BSYNC B1 ;  /* 0x0000000000017941 */ /* 0x000fea0003800000 */
.L_x_146:
        /* <DEDUP_REMOVED lines=12> */
.L_x_149:
[----:B------:R-:W-:Y:S05]  /*8680*/  BSYNC B1 ;  /* 0x0000000000017941 */ /* 0x000fea0003800000 */
.L_x_148:
        /* <DEDUP_REMOVED lines=12> */
.L_x_151:
[----:B------:R-:W-:Y:S05]  /*8750*/  BSYNC B1 ;  /* 0x0000000000017941 */ /* 0x000fea0003800000 */
.L_x_150:
        /* <DEDUP_REMOVED lines=12> */
.L_x_153:
[----:B------:R-:W-:Y:S05]  /*8820*/  BSYNC B1 ;  /* 0x0000000000017941 */ /* 0x000fea0003800000 */
.L_x_152:
        /* <DEDUP_REMOVED lines=12> */
.L_x_155:
[----:B------:R-:W-:Y:S05]  /*88f0*/  BSYNC B1 ;  /* 0x0000000000017941 */ /* 0x000fea0003800000 */
.L_x_154:
        /* <DEDUP_REMOVED lines=12> */
.L_x_157:
[----:B------:R-:W-:Y:S05]  /*89c0*/  BSYNC B1 ;  /* 0x0000000000017941 */ /* 0x000fea0003800000 */
.L_x_156:
        /* <DEDUP_REMOVED lines=12> */
.L_x_159:
[----:B------:R-:W-:Y:S05]  /*8a90*/  BSYNC B1 ;  /* 0x0000000000017941 */ /* 0x000fea0003800000 */
.L_x_158:
        /* <DEDUP_REMOVED lines=12> */
.L_x_161:
[----:B------:R-:W-:Y:S05]  /*8b60*/  BSYNC B1 ;  /* 0x0000000000017941 */ /* 0x000fea0003800000 */
.L_x_160:
        /* <DEDUP_REMOVED lines=12> */
.L_x_163:
[----:B------:R-:W-:Y:S05]  /*8c30*/  BSYNC B1 ;  /* 0x0000000000017941 */ /* 0x000fea0003800000 */
.L_x_162:
        /* <DEDUP_REMOVED lines=12> */
.L_x_165:
[----:B------:R-:W-:Y:S05]  /*8d00*/  BSYNC B1 ;  /* 0x0000000000017941 */ /* 0x000fea0003800000 */
.L_x_164:
        /* <DEDUP_REMOVED lines=12> */
.L_x_167:
[----:B------:R-:W-:Y:S05]  /*8dd0*/  BSYNC B1 ;  /* 0x0000000000017941 */ /* 0x000fea0003800000 */
.L_x_166:
        /* <DEDUP_REMOVED lines=12> */
.L_x_169:
[----:B------:R-:W-:Y:S05]  /*8ea0*/  BSYNC B1 ;  /* 0x0000000000017941 */ /* 0x000fea0003800000 */
.L_x_168:
        /* <DEDUP_REMOVED lines=12> */
.L_x_171:
[----:B------:R-:W-:Y:S05]  /*8f70*/  BSYNC B1 ;  /* 0x0000000000017941 */ /* 0x000fea0003800000 */
.L_x_170:
        /* <DEDUP_REMOVED lines=12> */
.L_x_173:
[----:B------:R-:W-:Y:S05]  /*9040*/  BSYNC B1 ;  /* 0x0000000000017941 */ /* 0x000fea0003800000 */
.L_x_172:
        /* <DEDUP_REMOVED lines=12> */
.L_x_175:
[----:B------:R-:W-:Y:S05]  /*9110*/  BSYNC B1 ;  /* 0x0000000000017941 */ /* 0x000fea0003800000 */
.L_x_174:
        /* <DEDUP_REMOVED lines=12> */
.L_x_177:
[----:B------:R-:W-:Y:S05]  /*91e0*/  BSYNC B1 ;  /* 0x0000000000017941 */ /* 0x000fea0003800000 */
.L_x_176:
        /* <DEDUP_REMOVED lines=12> */
.L_x_179:
[----:B------:R-:W-:Y:S05]  /*92b0*/  BSYNC B1 ;  /* 0x0000000000017941 */ /* 0x000fea0003800000 */
.L_x_178:
        /* <DEDUP_REMOVED lines=12> */
.L_x_181:
[----:B------:R-:W-:Y:S05]  /*9380*/  BSYNC B1 ;  /* 0x0000000000017941 */ /* 0x000fea0003800000 */
.L_x_180:
        /* <DEDUP_REMOVED lines=12> */
.L_x_183:
[----:B------:R-:W-:Y:S05]  /*9450*/  BSYNC B1 ;  /* 0x0000000000017941 */ /* 0x000fea0003800000 */
.L_x_182:
        /* <DEDUP_REMOVED lines=12> */
.L_x_185:
[----:B------:R-:W-:Y:S05]  /*9520*/  BSYNC B1 ;  /* 0x0000000000017941 */ /* 0x000fea0003800000 */
.L_x_184:
        /* <DEDUP_REMOVED lines=12> */
.L_x_187:
[----:B------:R-:W-:Y:S05]  /*95f0*/  BSYNC B1 ;  /* 0x0000000000017941 */ /* 0x000fea0003800000 */
.L_x_186:
        /* <DEDUP_REMOVED lines=12> */
.L_x_189:
[----:B------:R-:W-:Y:S05]  /*96c0*/  BSYNC B1 ;  /* 0x0000000000017941 */ /* 0x000fea0003800000 */
.L_x_188:
        /* <DEDUP_REMOVED lines=12> */
.L_x_191:
[----:B------:R-:W-:Y:S05]  /*9790*/  BSYNC B1 ;  /* 0x0000000000017941 */ /* 0x000fea0003800000 */
.L_x_190:
[----:B-----5:R-:W-:Y:S01]  /*97a0*/  LOP3.LUT R32, R32, 0xff, RZ, 0xc0, !PT ;  /* 0x000000ff20207812 */ /* 0x020fe200078ec0ff */
[----:B------:R-:W-:Y:S01]  /*97b0*/  BSSY B1, `(.L_x_192) ;  /* 0x000000b000017945 */ /* 0x000fe20003800000 */
[----:B------:R-:W-:Y:S02]  /*97c0*/  ISETP.LT.OR P4, PT, R35, 0x99, !P0 ;  /* 0x000000992300780c */ /* 0x000fe40004781670 */
[----:B------:R-:W-:-:S05]  /*97d0*/  F2FP.F16.E5M2.UNPACK_B R32, R32 ;  /* 0x00000020ff20723e */ /* 0x000fca00020004ff */
[----:B------:R-:W-:-:S05]  /*97e0*/  HADD2.F32 R32, -RZ, R32.H0_H0 ;  /* 0x20000020ff207230 */ /* 0x000fca0000004100 */
[----:B------:R-:W-:-:S04]  /*97f0*/  FMUL R32, R32, UR21 ;  /* 0x0000001520207c20 */ /* 0x000fc80008400000 */
[----:B------:R-:W-:Y:S01]  /*9800*/  FFMA R32, R23, UR20, R32 ;  /* 0x0000001417207c23 */ /* 0x000fe20008000020 */
[----:B------:R-:W-:-:S04]  /*9810*/  PRMT R23, RZ, 0x7610, R23 ;  /* 0x00007610ff177816 */ /* 0x000fc80000000017 */
[----:B--2---:R-:W-:-:S05]  /*9820*/  F2FP.SATFINITE.E5M2.F32.PACK_AB_MERGE_C R33, RZ, R32, RZ ;  /* 0x00000020ff21723e */ /* 0x004fca00048060ff */
[----:B------:R2:W-:Y:S01]  /*9830*/  @!P3 STG.E.U8 desc[UR18][R26.64+0x91], R33 ;  /* 0x000091211a00b986 */ /* 0x0005e2000c101112 */
[----:B------:R-:W-:Y:S05]  /*9840*/  @P4 BRA `(.L_x_193) ;  /* 0x0000000000044947 */ /* 0x000fea0003800000 */
[----:B------:R0:W5:Y:S02]  /*9850*/  LDG.E.U8 R23, desc[UR18][R28.64+0x98] ;  /* 0x000098121c177981 */ /* 0x000164000c1e1100 */
.L_x_193:
[----:B------:R-:W-:Y:S05]  /*9860*/  BSYNC B1 ;  /* 0x0000000000017941 */ /* 0x000fea0003800000 */
.L_x_192:
        /* <DEDUP_REMOVED lines=8> */
[----:B------:R-:W-:-:S05]  /*98f0*/  F2FP.SATFINITE.E5M2.F32.PACK_AB_MERGE_C R23, RZ, R23, RZ ;  /* 0x00000017ff17723e */ /* 0x000fca00048060ff */
[----:B------:R0:W-:Y:S01]  /*9900*/  @!P4 STG.E.U8 desc[UR18][R24.64+0x98], R23 ;  /* 0x000098171800c986 */ /* 0x0001e2000c101112 */
[----:B------:R-:W-:Y:S05]  /*9910*/  @P3 BRA `(.L_x_195) ;  /* 0x0000000000043947 */ /* 0x000fea0003800000 */
[----:B------:R0:W5:Y:S02]  /*9920*/  LDG.E.U8 R22, desc[UR18][R28.64+0x99] ;  /* 0x000099121c167981 */ /* 0x000164000c1e1100 */
.L_x_195:
[----:B------:R-:W-:Y:S05]  /*9930*/  BSYNC B1 ;  /* 0x0000000000017941 */ /* 0x000fea0003800000 */
.L_x_194:
        /* <DEDUP_REMOVED lines=8> */
[----:B0-----:R-:W-:-:S05]  /*99c0*/  F2FP.SATFINITE.E5M2.F32.PACK_AB_MERGE_C R23, RZ, R22, RZ ;  /* 0x00000016ff17723e */ /* 0x001fca00048060ff */
[----:B------:R0:W-:Y:S01]  /*99d0*/  @!P3 STG.E.U8 desc[UR18][R24.64+0x99], R23 ;  /* 0x000099171800b986 */ /* 0x0001e2000c101112 */
[----:B------:R-:W-:Y:S05]  /*99e0*/  @P4 BRA `(.L_x_197) ;  /* 0x0000000000044947 */ /* 0x000fea0003800000 */
[----:B------:R0:W5:Y:S02]  /*99f0*/  LDG.E.U8 R21, desc[UR18][R30.64+0x98] ;  /* 0x000098121e157981 */ /* 0x000164000c1e1100 */
.L_x_197:
[----:B------:R-:W-:Y:S05]  /*9a00*/  BSYNC B1 ;  /* 0x0000000000017941 */ /* 0x000fea0003800000 */
.L_x_196:
        /* <DEDUP_REMOVED lines=12> */
.L_x_199:
[----:B------:R-:W-:Y:S05]  /*9ad0*/  BSYNC B1 ;  /* 0x0000000000017941 */ /* 0x000fea0003800000 */
.L_x_198:
        /* <DEDUP_REMOVED lines=12> */
.L_x_201:
[----:B------:R-:W-:Y:S05]  /*9ba0*/  BSYNC B1 ;  /* 0x0000000000017941 */ /* 0x000fea0003800000 */
.L_x_200:
        /* <DEDUP_REMOVED lines=12> */
.L_x_203:
[----:B------:R-:W-:Y:S05]  /*9c70*/  BSYNC B1 ;  /* 0x0000000000017941 */ /* 0x000fea0003800000 */
.L_x_202:
        /* <DEDUP_REMOVED lines=12> */
.L_x_205:
[----:B------:R-:W-:Y:S05]  /*9d40*/  BSYNC B1 ;  /* 0x0000000000017941 */ /* 0x000fea0003800000 */
.L_x_204:
        /* <DEDUP_REMOVED lines=12> */
.L_x_207:
[----:B------:R-:W-:Y:S05]  /*9e10*/  BSYNC B1 ;  /* 0x0000000000017941 */ /* 0x000fea0003800000 */
.L_x_206:
        /* <DEDUP_REMOVED lines=12> */
.L_x_209:
[----:B------:R-:W-:Y:S05]  /*9ee0*/  BSYNC B1 ;  /* 0x0000000000017941 */ /* 0x000fea0003800000 */
.L_x_208:
        /* <DEDUP_REMOVED lines=12> */
.L_x_211:
[----:B------:R-:W-:Y:S05]  /*9fb0*/  BSYNC B1 ;  /* 0x0000000000017941 */ /* 0x000fea0003800000 */
.L_x_210:
        /* <DEDUP_REMOVED lines=12> */
.L_x_213:
[----:B------:R-:W-:Y:S05]  /*a080*/  BSYNC B1 ;  /* 0x0000000000017941 */ /* 0x000fea0003800000 */
.L_x_212:
        /* <DEDUP_REMOVED lines=12> */
.L_x_215:
[----:B------:R-:W-:Y:S05]  /*a150*/  BSYNC B1 ;  /* 0x0000000000017941 */ /* 0x000fea0003800000 */
.L_x_214:
        /* <DEDUP_REMOVED lines=12> */
.L_x_217:
[----:B------:R-:W-:Y:S05]  /*a220*/  BSYNC B1 ;  /* 0x0000000000017941 */ /* 0x000fea0003800000 */
.L_x_216:
        /* <DEDUP_REMOVED lines=12> */
.L_x_219:
[----:B------:R-:W-:Y:S05]  /*a2f0*/  BSYNC B1 ;  /* 0x0000000000017941 */ /* 0x000fea0003800000 */
.L_x_218:
        /* <DEDUP_REMOVED lines=12> */
.L_x_221:
[----:B------:R-:W-:Y:S05]  /*a3c0*/  BSYNC B1 ;  /* 0x0000000000017941 */ /* 0x000fea0003800000 */
.L_x_220:
        /* <DEDUP_REMOVED lines=12> */
.L_x_223:
[----:B------:R-:W-:Y:S05]  /*a490*/  BSYNC B1 ;  /* 0x0000000000017941 */ /* 0x000fea0003800000 */
.L_x_222:
        /* <DEDUP_REMOVED lines=12> */
.L_x_225:
[----:B------:R-:W-:Y:S05]  /*a560*/  BSYNC B1 ;  /* 0x0000000000017941 */ /* 0x000fea0003800000 */
.L_x_224:
        /* <DEDUP_REMOVED lines=12> */
.L_x_227:
[----:B------:R-:W-:Y:S05]  /*a630*/  BSYNC B1 ;  /* 0x0000000000017941 */ /* 0x000fea0003800000 */
.L_x_226:
        /* <DEDUP_REMOVED lines=12> */
.L_x_229:
[----:B------:R-:W-:Y:S05]  /*a700*/  BSYNC B1 ;  /* 0x0000000000017941 */ /* 0x000fea0003800000 */
.L_x_228:
        /* <DEDUP_REMOVED lines=12> */
.L_x_231:
[----:B------:R-:W-:Y:S05]  /*a7d0*/  BSYNC B1 ;  /* 0x0000000000017941 */ /* 0x000fea0003800000 */
.L_x_230:
        /* <DEDUP_REMOVED lines=12> */
.L_x_233:
[----:B------:R-:W-:Y:S05]  /*a8a0*/  BSYNC B1 ;  /* 0x0000000000017941 */ /* 0x000fea0003800000 */
.L_x_232:
        /* <DEDUP_REMOVED lines=12> */
.L_x_235:
[----:B------:R-:W-:Y:S05]  /*a970*/  BSYNC B1 ;  /* 0x0000000000017941 */ /* 0x000fea0003800000 */
.L_x_234:
[----:B-----5:R-:W-:Y:S01]  /*a980*/  LOP3.LUT R2, R2, 0xff, RZ, 0xc0, !PT ;  /* 0x000000ff02027812 */ /* 0x020fe200078ec0ff */
[----:B------:R-:W-:Y:S01]  /*a990*/  BSSY B1, `(.L_x_236) ;  /* 0x000000b000017945 */ /* 0x000fe20003800000 */
[----:B------:R-:W-:Y:S02]  /*a9a0*/  ISETP.LT.OR P4, PT, R35, 0xc1, !P1 ;  /* 0x000000c12300780c */ /* 0x000fe40004f81670 */
[----:B------:R-:W-:-:S05]  /*a9b0*/  F2FP.F16.E5M2.UNPACK_B R2, R2 ;  /* 0x00000002ff02723e */ /* 0x000fca00020004ff */
[----:B------:R-:W-:-:S05]  /*a9c0*/  HADD2.F32 R2, -RZ, R2.H0_H0 ;  /* 0x20000002ff027230 */ /* 0x000fca0000004100 */
[----:B0-----:R-:W-:-:S04]  /*a9d0*/  FMUL R3, R2, UR21 ;  /* 0x0000001502037c20 */ /* 0x001fc80008400000 */
[----:B------:R-:W-:Y:S01]  /*a9e0*/  FFMA R3, R0, UR20, R3 ;  /* 0x0000001400037c23 */ /* 0x000fe20008000003 */
[----:B------:R-:W-:-:S04]  /*a9f0*/  PRMT R0, RZ, 0x7610, R0 ;  /* 0x00007610ff007816 */ /* 0x000fc80000000000 */
[----:B------:R-:W-:-:S05]  /*aa00*/  F2FP.SATFINITE.E5M2.F32.PACK_AB_MERGE_C R3, RZ, R3, RZ ;  /* 0x00000003ff03723e */ /* 0x000fca00048060ff */
[----:B------:R0:W-:Y:S01]  /*aa10*/  @!P3 STG.E.U8 desc[UR18][R24.64+0xc1], R3 ;  /* 0x0000c1031800b986 */ /* 0x0001e2000c101112 */
[----:B------:R-:W-:Y:S05]  /*aa20*/  @P4 BRA `(.L_x_237) ;  /* 0x0000000000044947 */ /* 0x000fea0003800000 */
[----:B------:R0:W5:Y:S02]  /*aa30*/  LDG.E.U8 R0, desc[UR18][R30.64+0xc0] ;  /* 0x0000c0121e007981 */ /* 0x000164000c1e1100 */
.L_x_237:
[----:B------:R-:W-:Y:S05]  /*aa40*/  BSYNC B1 ;  /* 0x0000000000017941 */ /* 0x000fea0003800000 */
.L_x_236:
[----:B------:R-:W2:Y:S01]  /*aa50*/  LDL.LU R2, [R1] ;  /* 0x0000000001027983 */ /* 0x000ea20000300800 */
[----:B-----5:R-:W-:Y:S01]  /*aa60*/  LOP3.LUT R0, R0, 0xff, RZ, 0xc0, !PT ;  /* 0x000000ff00007812 */ /* 0x020fe200078ec0ff */
[----:B------:R-:W-:Y:S01]  /*aa70*/  BSSY B1, `(.L_x_238) ;  /* 0x000000b000017945 */ /* 0x000fe20003800000 */
[----:B------:R-:W-:Y:S02]  /*aa80*/  ISETP.LT.OR P3, PT, R35, 0xc2, !P1 ;  /* 0x000000c22300780c */ /* 0x000fe40004f61670 */
[----:B------:R-:W-:-:S05]  /*aa90*/  F2FP.F16.E5M2.UNPACK_B R0, R0 ;  /* 0x00000000ff00723e */ /* 0x000fca00020004ff */
[----:B------:R-:W-:-:S05]  /*aaa0*/  HADD2.F32 R0, -RZ, R0.H0_H0 ;  /* 0x20000000ff007230 */ /* 0x000fca0000004100 */
[----:B------:R-:W-:-:S04]  /*aab0*/  FMUL R0, R0, UR21 ;  /* 0x0000001500007c20 */ /* 0x000fc80008400000 */
[----:B--2---:R-:W-:-:S05]  /*aac0*/  FFMA R0, R2, UR20, R0 ;  /* 0x0000001402007c23 */ /* 0x004fca0008000000 */
[----:B0-----:R-:W-:Y:S02]  /*aad0*/  F2FP.SATFINITE.E5M2.F32.PACK_AB_MERGE_C R3, RZ, R0, RZ ;  /* 0x00000000ff03723e */ /* 0x001fe400048060ff */
[----:B------:R-:W-:-:S03]  /*aae0*/  PRMT R0, RZ, 0x7610, R0 ;  /* 0x00007610ff007816 */ /* 0x000fc60000000000 */
[----:B------:R0:W-:Y:S01]  /*aaf0*/  @!P4 STG.E.U8 desc[UR18][R26.64+0xc0], R3 ;  /* 0x0000c0031a00c986 */ /* 0x0001e2000c101112 */
[----:B------:R-:W-:Y:S05]  /*ab00*/  @P3 BRA `(.L_x_239) ;  /* 0x0000000000043947 */ /* 0x000fea0003800000 */
[----:B------:R2:W5:Y:S02]  /*ab10*/  LDG.E.U8 R0, desc[UR18][R30.64+0xc1] ;  /* 0x0000c1121e007981 */ /* 0x000564000c1e1100 */
.L_x_239:
[----:B------:R-:W-:Y:S05]  /*ab20*/  BSYNC B1 ;  /* 0x0000000000017941 */ /* 0x000fea0003800000 */
.L_x_238:
[----:B------:R-:W3:Y:S01]  /*ab30*/  LDL.LU R2, [R1+0x4] ;  /* 0x0000040001027983 */ /* 0x000ee20000300800 */
[----:B-----5:R-:W-:Y:S01]  /*ab40*/  LOP3.LUT R0, R0, 0xff, RZ, 0xc0, !PT ;  /* 0x000000ff00007812 */ /* 0x020fe200078ec0ff */
[----:B------:R-:W-:Y:S01]  /*ab50*/  BSSY B1, `(.L_x_240) ;  /* 0x000000b000017945 */ /* 0x000fe20003800000 */
[----:B------:R-:W-:Y:S02]  /*ab60*/  ISETP.LT.OR P4, PT, R35, 0xc9, !P0 ;  /* 0x000000c92300780c */ /* 0x000fe40004781670 */
[----:B------:R-:W-:-:S05]  /*ab70*/  F2FP.F16.E5M2.UNPACK_B R0, R0 ;  /* 0x00000000ff00723e */ /* 0x000fca00020004ff */
[----:B------:R-:W-:-:S05]  /*ab80*/  HADD2.F32 R0, -RZ, R0.H0_H0 ;  /* 0x20000000ff007230 */ /* 0x000fca0000004100 */
[----:B------:R-:W-:-:S04]  /*ab90*/  FMUL R0, R0, UR21 ;  /* 0x0000001500007c20 */ /* 0x000fc80008400000 */
[----:B---3--:R-:W-:-:S05]  /*aba0*/  FFMA R0, R2, UR20, R0 ;  /* 0x0000001402007c23 */ /* 0x008fca0008000000 */
[----:B0-----:R-:W-:Y:S02]  /*abb0*/  F2FP.SATFINITE.E5M2.F32.PACK_AB_MERGE_C R3, RZ, R0, RZ ;  /* 0x00000000ff03723e */ /* 0x001fe400048060ff */
[----:B------:R-:W-:-:S03]  /*abc0*/  PRMT R0, RZ, 0x7610, R0 ;  /* 0x00007610ff007816 */ /* 0x000fc60000000000 */
[----:B------:R0:W-:Y:S01]  /*abd0*/  @!P3 STG.E.U8 desc[UR18][R26.64+0xc1], R3 ;  /* 0x0000c1031a00b986 */ /* 0x0001e2000c101112 */
[----:B------:R-:W-:Y:S05]  /*abe0*/  @P4 BRA `(.L_x_241) ;  /* 0x0000000000044947 */ /* 0x000fea0003800000 */
[----:B------:R3:W5:Y:S02]  /*abf0*/  LDG.E.U8 R0, desc[UR18][R28.64+0xc8] ;  /* 0x0000c8121c007981 */ /* 0x000764000c1e1100 */
.L_x_241:
[----:B------:R-:W-:Y:S05]  /*ac00*/  BSYNC B1 ;  /* 0x0000000000017941 */ /* 0x000fea0003800000 */
.L_x_240:
[----:B------:R-:W2:Y:S01]  /*ac10*/  LDL.LU R2, [R1+0x8] ;  /* 0x0000080001027983 */ /* 0x000ea20000300800 */
        /* <DEDUP_REMOVED lines=12> */
.L_x_243:
[----:B------:R-:W-:Y:S05]  /*ace0*/  BSYNC B1 ;  /* 0x0000000000017941 */ /* 0x000fea0003800000 */
.L_x_242:
        /* <DEDUP_REMOVED lines=13> */
.L_x_245:
[----:B------:R-:W-:Y:S05]  /*adc0*/  BSYNC B1 ;  /* 0x0000000000017941 */ /* 0x000fea0003800000 */
.L_x_244:
        /* <DEDUP_REMOVED lines=13> */
.L_x_247:
[----:B------:R-:W-:Y:S05]  /*aea0*/  BSYNC B1 ;  /* 0x0000000000017941 */ /* 0x000fea0003800000 */
.L_x_246:
        /* <DEDUP_REMOVED lines=13> */
.L_x_249:
[----:B------:R-:W-:Y:S05]  /*af80*/  BSYNC B1 ;  /* 0x0000000000017941 */ /* 0x000fea0003800000 */
.L_x_248:
        /* <DEDUP_REMOVED lines=13> */
.L_x_251:
[----:B------:R-:W-:Y:S05]  /*b060*/  BSYNC B1 ;  /* 0x0000000000017941 */ /* 0x000fea0003800000 */
.L_x_250:
        /* <DEDUP_REMOVED lines=13> */
.L_x_253:
[----:B------:R-:W-:Y:S05]  /*b140*/  BSYNC B1 ;  /* 0x0000000000017941 */ /* 0x000fea0003800000 */
.L_x_252:
        /* <DEDUP_REMOVED lines=13> */
.L_x_255:
[----:B------:R-:W-:Y:S05]  /*b220*/  BSYNC B1 ;  /* 0x0000000000017941 */ /* 0x000fea0003800000 */
.L_x_254:
        /* <DEDUP_REMOVED lines=13> */
.L_x_257:
[----:B------:R-:W-:Y:S05]  /*b300*/  BSYNC B1 ;  /* 0x0000000000017941 */ /* 0x000fea0003800000 */
.L_x_256:
        /* <DEDUP_REMOVED lines=13> */
.L_x_259:
[----:B------:R-:W-:Y:S05]  /*b3e0*/  BSYNC B1 ;  /* 0x0000000000017941 */ /* 0x000fea0003800000 */
.L_x_258:
        /* <DEDUP_REMOVED lines=13> */
.L_x_261:
[----:B------:R-:W-:Y:S05]  /*b4c0*/  BSYNC B1 ;  /* 0x0000000000017941 */ /* 0x000fea0003800000 */
.L_x_260:
        /* <DEDUP_REMOVED lines=13> */
.L_x_263:
[----:B------:R-:W-:Y:S05]  /*b5a0*/  BSYNC B1 ;  /* 0x0000000000017941 */ /* 0x000fea0003800000 */
.L_x_262:
        /* <DEDUP_REMOVED lines=13> */
.L_x_265:
[----:B------:R-:W-:Y:S05]  /*b680*/  BSYNC B1 ;  /* 0x0000000000017941 */ /* 0x000fea0003800000 */
.L_x_264:
        /* <DEDUP_REMOVED lines=13> */
.L_x_267:
[----:B------:R-:W-:Y:S05]  /*b760*/  BSYNC B1 ;  /* 0x0000000000017941 */ /* 0x000fea0003800000 */
.L_x_266:
        /* <DEDUP_REMOVED lines=13> */
.L_x_269:
[----:B------:R-:W-:Y:S05]  /*b840*/  BSYNC B1 ;  /* 0x0000000000017941 */ /* 0x000fea0003800000 */
.L_x_268:
        /* <DEDUP_REMOVED lines=13> */
.L_x_271:
[----:B------:R-:W-:Y:S05]  /*b920*/  BSYNC B1 ;  /* 0x0000000000017941 */ /* 0x000fea0003800000 */
.L_x_270:
        /* <DEDUP_REMOVED lines=13> */
.L_x_273:
[----:B------:R-:W-:Y:S05]  /*ba00*/  BSYNC B1 ;  /* 0x0000000000017941 */ /* 0x000fea0003800000 */
.L_x_272:
        /* <DEDUP_REMOVED lines=13> */
.L_x_275:
[----:B------:R-:W-:Y:S05]  /*bae0*/  BSYNC B1 ;  /* 0x0000000000017941 */ /* 0x000fea0003800000 */
.L_x_274:
        /* <DEDUP_REMOVED lines=13> */
.L_x_277:
[----:B------:R-:W-:Y:S05]  /*bbc0*/  BSYNC B1 ;  /* 0x0000000000017941 */ /* 0x000fea0003800000 */
.L_x_276:
        /* <DEDUP_REMOVED lines=13> */
.L_x_279:
[----:B------:R-:W-:Y:S05]  /*bca0*/  BSYNC B1 ;  /* 0x0000000000017941 */ /* 0x000fea0003800000 */
.L_x_278:
        /* <DEDUP_REMOVED lines=13> */
.L_x_281:
[----:B------:R-:W-:Y:S05]  /*bd80*/  BSYNC B1 ;  /* 0x0000000000017941 */ /* 0x000fea0003800000 */
.L_x_280:
        /* <DEDUP_REMOVED lines=13> */
.L_x_283:
[----:B------:R-:W-:Y:S05]  /*be60*/  BSYNC B1 ;  /* 0x0000000000017941 */ /* 0x000fea0003800000 */
.L_x_282:
        /* <DEDUP_REMOVED lines=13> */
.L_x_285:
[----:B------:R-:W-:Y:S05]  /*bf40*/  BSYNC B1 ;  /* 0x0000000000017941 */ /* 0x000fea0003800000 */
.L_x_284:
        /* <DEDUP_REMOVED lines=13> */
.L_x_287:
[----:B------:R-:W-:Y:S05]  /*c020*/  BSYNC B1 ;  /* 0x0000000000017941 */ /* 0x000fea0003800000 */
.L_x_286:
        /* <DEDUP_REMOVED lines=13> */
.L_x_289:
[----:B------:R-:W-:Y:S05]  /*c100*/  BSYNC B1 ;  /* 0x0000000000017941 */ /* 0x000fea0003800000 */
.L_x_288:
        /* <DEDUP_REMOVED lines=13> */
.L_x_291:
[----:B------:R-:W-:Y:S05]  /*c1e0*/  BSYNC B1 ;  /* 0x0000000000017941 */ /* 0x000fea0003800000 */
.L_x_290:
        /* <DEDUP_REMOVED lines=13> */
.L_x_293:
[----:B------:R-:W-:Y:S05]  /*c2c0*/  BSYNC B1 ;  /* 0x0000000000017941 */ /* 0x000fea0003800000 */
.L_x_292:
        /* <DEDUP_REMOVED lines=13> */
.L_x_295:
[----:B------:R-:W-:Y:S05]  /*c3a0*/  BSYNC B1 ;  /* 0x0000000000017941 */ /* 0x000fea0003800000 */
.L_x_294:
[----:B------:R-:W-:Y:S05]  /*c3b0*/  @P1 BRA `(.L_x_296) ;  /* 0x0000002000a41947 */ /* 0x000fea0003800000 */
[----:B------:R-:W2:Y:S01]  /*c3c0*/  LDL.LU R2, [R1+0x74] ;  /* 0x0000740001027983 */ /* 0x000ea20000300800 */
[----:B-----5:R-:W-:-:S04]  /*c3d0*/  LOP3.LUT R0, R0, 0xff, RZ, 0xc0, !PT ;  /* 0x000000ff00007812 */ /* 0x020fc800078ec0ff */
[----:B------:R-:W-:-:S05]  /*c3e0*/  F2FP.F16.E5M2.UNPACK_B R0, R0 ;  /* 0x00000000ff00723e */ /* 0x000fca00020004ff */
[----:B------:R-:W-:-:S05]  /*c3f0*/  HADD2.F32 R0, -RZ, R0.H0_H0 ;  /* 0x20000000ff007230 */ /* 0x000fca0000004100 */
[----:B------:R-:W-:-:S04]  /*c400*/  FMUL R0, R0, UR21 ;  /* 0x0000001500007c20 */ /* 0x000fc80008400000 */
[----:B--2---:R-:W-:-:S05]  /*c410*/  FFMA R0, R2, UR20, R0 ;  /* 0x0000001402007c23 */ /* 0x004fca0008000000 */
[----:B0-----:R-:W-:-:S05]  /*c420*/  F2FP.SATFINITE.E5M2.F32.PACK_AB_MERGE_C R3, RZ, R0, RZ ;  /* 0x00000000ff03723e */ /* 0x001fca00048060ff */
[----:B------:R0:W-:Y:S01]  /*c430*/  STG.E.U8 desc[UR18][R26.64+0xf9], R3 ;  /* 0x0000f9031a007986 */ /* 0x0001e2000c101112 */
[----:B------:R-:W-:Y:S05]  /*c440*/  BRA `(.L_x_296) ;  /* 0x0000002000807947 */ /* 0x000fea0003800000 */
.L_x_39:
[----:B------:R-:W-:Y:S01]  /*c450*/  ISETP.GE.AND P1, PT, R38, 0x1, PT ;  /* 0x000000012600780c */ /* 0x000fe20003f26270 */
[----:B------:R-:W-:Y:S01]  /*c460*/  FMUL R226, R226, UR20 ;  /* 0x00000014e2e27c20 */ /* 0x000fe20008400000 */
[----:B------:R-:W2:Y:S01]  /*c470*/  LDL.LU R227, [R1+0x10] ;  /* 0x0000100001e37983 */ /* 0x000ea20000300800 */
[----:B------:R-:W-:Y:S01]  /*c480*/  ISETP.GE.AND P0, PT, R38, 0x9, PT ;  /* 0x000000092600780c */ /* 0x000fe20003f06270 */
[----:B------:R-:W-:Y:S01]  /*c490*/  FMUL R225, R225, UR20 ;  /* 0x00000014e1e17c20 */ /* 0x000fe20008400000 */
[C---:B------:R-:W-:Y:S02]  /*c4a0*/  ISETP.LT.OR P4, PT, R35.reuse, 0x1, !P1 ;  /* 0x000000012300780c */ /* 0x040fe40004f81670 */
[C---:B------:R-:W-:Y:S02]  /*c4b0*/  ISETP.LT.OR P5, PT, R35.reuse, 0x2, !P1 ;  /* 0x000000022300780c */ /* 0x040fe40004fa1670 */
[----:B------:R-:W-:Y:S02]  /*c4c0*/  F2FP.SATFINITE.E5M2.F32.PACK_AB_MERGE_C R29, RZ, R226, RZ ;  /* 0x000000e2ff1d723e */ /* 0x000fe400048060ff */
[C---:B------:R-:W-:Y:S01]  /*c4d0*/  ISETP.LT.OR P3, PT, R35.reuse, 0x1, !P0 ;  /* 0x000000012300780c */ /* 0x040fe20004761670 */
[----:B------:R-:W-:Y:S01]  /*c4e0*/  FMUL R224, R224, UR20 ;  /* 0x00000014e0e07c20 */ /* 0x000fe20008400000 */
[----:B------:R-:W-:Y:S01]  /*c4f0*/  ISETP.LT.OR P6, PT, R35, 0xa, !P1 ;  /* 0x0000000a2300780c */ /* 0x000fe20004fc1670 */
[----:B------:R-:W-:Y:S01]  /*c500*/  FMUL R223, R223, UR20 ;  /* 0x00000014dfdf7c20 */ /* 0x000fe20008400000 */
[----:B------:R-:W-:Y:S01]  /*c510*/  F2FP.SATFINITE.E5M2.F32.PACK_AB_MERGE_C R225, RZ, R225, RZ ;  /* 0x000000e1ffe1723e */ /* 0x000fe200048060ff */
[----:B------:R-:W-:Y:S01]  /*c520*/  FMUL R221, R221, UR20 ;  /* 0x00000014dddd7c20 */ /* 0x000fe20008400000 */
[----:B------:R-:W-:Y:S01]  /*c530*/  FMUL R222, R222, UR20 ;  /* 0x00000014dede7c20 */ /* 0x000fe20008400000 */
[----:B------:R0:W-:Y:S01]  /*c540*/  @!P4 STG.E.U8 desc[UR18][R24.64], R29 ;  /* 0x0000001d1800c986 */ /* 0x0001e2000c101112 */
[----:B------:R-:W-:-:S02]  /*c550*/  ISETP.LT.OR P4, PT, R35, 0x2, !P0 ;  /* 0x000000022300780c */ /* 0x000fc40004781670 */
[----:B------:R-:W-:Y:S01]  /*c560*/  F2FP.SATFINITE.E5M2.F32.PACK_AB_MERGE_C R31, RZ, R224, RZ ;  /* 0x000000e0ff1f723e */ /* 0x000fe200048060ff */
[----:B------:R3:W-:Y:S01]  /*c570*/  @!P5 STG.E.U8 desc[UR18][R24.64+0x1], R225 ;  /* 0x000001e11800d986 */ /* 0x0007e2000c101112 */
[C---:B------:R-:W-:Y:S02]  /*c580*/  ISETP.LT.OR P5, PT, R35.reuse, 0x9, !P1 ;  /* 0x000000092300780c */ /* 0x040fe40004fa1670 */
[----:B------:R-:W-:Y:S01]  /*c590*/  F2FP.SATFINITE.E5M2.F32.PACK_AB_MERGE_C R223, RZ, R223, RZ ;  /* 0x000000dfffdf723e */ /* 0x000fe200048060ff */
[----:B------:R-:W-:Y:S01]  /*c5a0*/  FMUL R220, R220, UR20 ;  /* 0x00000014dcdc7c20 */ /* 0x000fe20008400000 */
[----:B------:R-:W-:Y:S01]  /*c5b0*/  F2FP.SATFINITE.E5M2.F32.PACK_AB_MERGE_C R221, RZ, R221, RZ ;  /* 0x000000ddffdd723e */ /* 0x000fe200048060ff */
[----:B------:R-:W-:Y:S01]  /*c5c0*/  @!P3 STG.E.U8 desc[UR18][R26.64], R31 ;  /* 0x0000001f1a00b986 */ /* 0x000fe2000c101112 */
[----:B------:R-:W-:-:S03]  /*c5d0*/  ISETP.LT.OR P3, PT, R35, 0x9, !P0 ;  /* 0x000000092300780c */ /* 0x000fc60004761670 */
[----:B------:R-:W-:Y:S01]  /*c5e0*/  @!P4 STG.E.U8 desc[UR18][R26.64+0x1], R223 ;  /* 0x000001df1a00c986 */ /* 0x000fe2000c101112 */
[----:B------:R-:W-:-:S03]  /*c5f0*/  ISETP.LT.OR P4, PT, R35, 0xa, !P0 ;  /* 0x0000000a2300780c */ /* 0x000fc60004781670 */
[----:B------:R-:W-:Y:S01]  /*c600*/  @!P6 STG.E.U8 desc[UR18][R24.64+0x9], R221 ;  /* 0x000009dd1800e986 */ /* 0x000fe2000c101112 */
[----:B------:R-:W-:Y:S01]  /*c610*/  ISETP.LT.OR P6, PT, R35, 0x12, !P1 ;  /* 0x000000122300780c */ /* 0x000fe20004fc1670 */
[----:B------:R-:W-:Y:S01]  /*c620*/  FMUL R219, R219, UR20 ;  /* 0x00000014dbdb7c20 */ /* 0x000fe20008400000 */
[----:B0-----:R-:W-:Y:S01]  /*c630*/  F2FP.SATFINITE.E5M2.F32.PACK_AB_MERGE_C R29, RZ, R222, RZ ;  /* 0x000000deff1d723e */ /* 0x001fe200048060ff */
[----:B------:R-:W-:Y:S01]  /*c640*/  FMUL R217, R217, UR20 ;  /* 0x00000014d9d97c20 */ /* 0x000fe20008400000 */
[----:B------:R-:W4:Y:S01]  /*c650*/  LDL.LU R226, [R1+0xc] ;  /* 0x00000c0001e27983 */ /* 0x000f220000300800 */
[----:B------:R-:W-:Y:S02]  /*c660*/  F2FP.SATFINITE.E5M2.F32.PACK_AB_MERGE_C R33, RZ, R220, RZ ;  /* 0x000000dcff21723e */ /* 0x000fe400048060ff */
[----:B------:R-:W-:Y:S01]  /*c670*/  F2FP.SATFINITE.E5M2.F32.PACK_AB_MERGE_C R219, RZ, R219, RZ ;  /* 0x000000dbffdb723e */ /* 0x000fe200048060ff */
[----:B------:R0:W-:Y:S01]  /*c680*/  @!P5 STG.E.U8 desc[UR18][R24.64+0x8], R29 ;  /* 0x0000081d1800d986 */ /* 0x0001e2000c101112 */
[----:B------:R-:W-:-:S02]  /*c690*/  ISETP.LT.OR P5, PT, R35, 0x11, !P1 ;  /* 0x000000112300780c */ /* 0x000fc40004fa1670 */
[----:B------:R-:W-:Y:S01]  /*c6a0*/  F2FP.SATFINITE.E5M2.F32.PACK_AB_MERGE_C R217, RZ, R217, RZ ;  /* 0x000000d9ffd9723e */ /* 0x000fe200048060ff */
[----:B---3--:R-:W3:Y:S01]  /*c6b0*/  LDL.LU R225, [R1+0x8] ;  /* 0x0000080001e17983 */ /* 0x008ee20000300800 */
[----:B------:R-:W-:-:S03]  /*c6c0*/  FMUL R218, R218, UR20 ;  /* 0x00000014dada7c20 */ /* 0x000fc60008400000 */
[----:B------:R-:W4:Y:S04]  /*c6d0*/  LDL.LU R224, [R1+0x4] ;  /* 0x0000040001e07983 */ /* 0x000f280000300800 */
[----:B------:R-:W3:Y:S01]  /*c6e0*/  LDL.LU R222, [R1] ;  /* 0x0000000001de7983 */ /* 0x000ee20000300800 */
[----:B0-----:R-:W-:Y:S01]  /*c6f0*/  F2FP.SATFINITE.E5M2.F32.PACK_AB_MERGE_C R29, RZ, R218, RZ ;  /* 0x000000daff1d723e */ /* 0x001fe200048060ff */
[----:B------:R-:W-:Y:S01]  /*c700*/  FMUL R216, R216, UR20 ;  /* 0x00000014d8d87c20 */ /* 0x000fe20008400000 */
[----:B------:R-:W-:Y:S01]  /*c710*/  FMUL R215, R215, UR20 ;  /* 0x00000014d7d77c20 */ /* 0x000fe20008400000 */
[----:B------:R0:W-:Y:S01]  /*c720*/  @!P3 STG.E.U8 desc[UR18][R26.64+0x8], R33 ;  /* 0x000008211a00b986 */ /* 0x0001e2000c101112 */
[----:B------:R-:W-:Y:S01]  /*c730*/  ISETP.LT.OR P3, PT, R35, 0x11, !P0 ;  /* 0x000000112300780c */ /* 0x000fe20004761670 */
[----:B------:R-:W-:Y:S01]  /*c740*/  FMUL R213, R213, UR20 ;  /* 0x00000014d5d57c20 */ /* 0x000fe20008400000 */
[----:B------:R-:W-:Y:S01]  /*c750*/  F2FP.SATFINITE.E5M2.F32.PACK_AB_MERGE_C R31, RZ, R216, RZ ;  /* 0x000000d8ff1f723e */ /* 0x000fe200048060ff */
[----:B------:R-:W-:Y:S01]  /*c760*/  @!P4 STG.E.U8 desc[UR18][R26.64+0x9], R219 ;  /* 0x000009db1a00c986 */ /* 0x000fe2000c101112 */
[C---:B------:R-:W-:Y:S01]  /*c770*/  ISETP.LT.OR P4, PT, R35.reuse, 0x12, !P0 ;  /* 0x000000122300780c */ /* 0x040fe20004781670 */
[----:B------:R-:W-:Y:S01]  /*c780*/  FMUL R214, R214, UR20 ;  /* 0x00000014d6d67c20 */ /* 0x000fe20008400000 */
[----:B------:R-:W-:Y:S01]  /*c790*/  F2FP.SATFINITE.E5M2.F32.PACK_AB_MERGE_C R215, RZ, R215, RZ ;  /* 0x000000d7ffd7723e */ /* 0x000fe200048060ff */
[----:B------:R-:W-:Y:S01]  /*c7a0*/  @!P6 STG.E.U8 desc[UR18][R24.64+0x11], R217 ;  /* 0x000011d91800e986 */ /* 0x000fe2000c101112 */
[C---:B------:R-:W-:Y:S01]  /*c7b0*/  ISETP.LT.OR P6, PT, R35.reuse, 0x1a, !P1 ;  /* 0x0000001a2300780c */ /* 0x040fe20004fc1670 */
[----:B------:R-:W-:Y:S01]  /*c7c0*/  FMUL R212, R212, UR20 ;  /* 0x00000014d4d47c20 */ /* 0x000fe20008400000 */
[----:B------:R-:W-:Y:S01]  /*c7d0*/  F2FP.SATFINITE.E5M2.F32.PACK_AB_MERGE_C R213, RZ, R213, RZ ;  /* 0x000000d5ffd5723e */ /* 0x000fe200048060ff */
[----:B------:R1:W-:Y:S01]  /*c7e0*/  @!P5 STG.E.U8 desc[UR18][R24.64+0x10], R29 ;  /* 0x0000101d1800d986 */ /* 0x0003e2000c101112 */
[----:B------:R-:W-:Y:S01]  /*c7f0*/  ISETP.LT.OR P5, PT, R35, 0x19, !P1 ;  /* 0x000000192300780c */ /* 0x000fe20004fa1670 */
[----:B------:R-:W-:Y:S01]  /*c800*/  FMUL R211, R211, UR20 ;  /* 0x00000014d3d37c20 */ /* 0x000fe20008400000 */
[----:B------:R-:W-:Y:S01]  /*c810*/  FMUL R209, R209, UR20 ;  /* 0x00000014d1d17c20 */ /* 0x000fe20008400000 */
[----:B------:R1:W-:Y:S01]  /*c820*/  @!P3 STG.E.U8 desc[UR18][R26.64+0x10], R31 ;  /* 0x0000101f1a00b986 */ /* 0x0003e2000c101112 */
[C---:B------:R-:W-:Y:S01]  /*c830*/  ISETP.LT.OR P3, PT, R35.reuse, 0x19, !P0 ;  /* 0x000000192300780c */ /* 0x040fe20004761670 */
[----:B------:R-:W-:Y:S01]  /*c840*/  FMUL R210, R210, UR20 ;  /* 0x00000014d2d27c20 */ /* 0x000fe20008400000 */
[----:B0-----:R-:W-:Y:S01]  /*c850*/  F2FP.SATFINITE.E5M2.F32.PACK_AB_MERGE_C R33, RZ, R212, RZ ;  /* 0x000000d4ff21723e */ /* 0x001fe200048060ff */
[----:B------:R-:W-:Y:S01]  /*c860*/  @!P4 STG.E.U8 desc[UR18][R26.64+0x11], R215 ;  /* 0x000011d71a00c986 */ /* 0x000fe2000c101112 */
[C---:B------:R-:W-:Y:S01]  /*c870*/  ISETP.LT.OR P4, PT, R35.reuse, 0x1a, !P0 ;  /* 0x0000001a2300780c */ /* 0x040fe20004781670 */
[----:B------:R-:W-:Y:S01]  /*c880*/  FMUL R208, R208, UR20 ;  /* 0x00000014d0d07c20 */ /* 0x000fe20008400000 */
[----:B------:R-:W-:Y:S01]  /*c890*/  F2FP.SATFINITE.E5M2.F32.PACK_AB_MERGE_C R211, RZ, R211, RZ ;  /* 0x000000d3ffd3723e */ /* 0x000fe200048060ff */
[----:B------:R-:W-:Y:S01]  /*c8a0*/  @!P6 STG.E.U8 desc[UR18][R24.64+0x19], R213 ;  /* 0x000019d51800e986 */ /* 0x000fe2000c101112 */
[----:B------:R-:W-:Y:S01]  /*c8b0*/  ISETP.LT.OR P6, PT, R35, 0x22, !P1 ;  /* 0x000000222300780c */ /* 0x000fe20004fc1670 */
[----:B------:R-:W-:Y:S01]  /*c8c0*/  FMUL R207, R207, UR20 ;  /* 0x00000014cfcf7c20 */ /* 0x000fe20008400000 */
[----:B-1----:R-:W-:Y:S01]  /*c8d0*/  F2FP.SATFINITE.E5M2.F32.PACK_AB_MERGE_C R29, RZ, R214, RZ ;  /* 0x000000d6ff1d723e */ /* 0x002fe200048060ff */
[----:B------:R-:W-:Y:S01]  /*c8e0*/  FMUL R205, R205, UR20 ;  /* 0x00000014cdcd7c20 */ /* 0x000fe20008400000 */
[----:B------:R-:W-:Y:S01]  /*c8f0*/  F2FP.SATFINITE.E5M2.F32.PACK_AB_MERGE_C R209, RZ, R209, RZ ;  /* 0x000000d1ffd1723e */ /* 0x000fe200048060ff */
[----:B------:R-:W-:Y:S01]  /*c900*/  FMUL R206, R206, UR20 ;  /* 0x00000014cece7c20 */ /* 0x000fe20008400000 */
[----:B------:R-:W-:Y:S01]  /*c910*/  F2FP.SATFINITE.E5M2.F32.PACK_AB_MERGE_C R31, RZ, R208, RZ ;  /* 0x000000d0ff1f723e */ /* 0x000fe200048060ff */
[----:B------:R0:W-:Y:S01]  /*c920*/  @!P5 STG.E.U8 desc[UR18][R24.64+0x18], R29 ;  /* 0x0000181d1800d986 */ /* 0x0001e2000c101112 */
[C---:B------:R-:W-:Y:S01]  /*c930*/  ISETP.LT.OR P5, PT, R35.reuse, 0x21, !P1 ;  /* 0x000000212300780c */ /* 0x040fe20004fa1670 */
[----:B------:R-:W-:Y:S01]  /*c940*/  FMUL R204, R204, UR20 ;  /* 0x00000014cccc7c20 */ /* 0x000fe20008400000 */
[----:B------:R-:W-:Y:S01]  /*c950*/  F2FP.SATFINITE.E5M2.F32.PACK_AB_MERGE_C R207, RZ, R207, RZ ;  /* 0x000000cfffcf723e */ /* 0x000fe200048060ff */
[----:B------:R1:W-:Y:S01]  /*c960*/  @!P3 STG.E.U8 desc[UR18][R26.64+0x18], R33 ;  /* 0x000018211a00b986 */ /* 0x0003e2000c101112 */
[----:B------:R-:W-:Y:S01]  /*c970*/  ISETP.LT.OR P3, PT, R35, 0x21, !P0 ;  /* 0x000000212300780c */ /* 0x000fe20004761670 */
[----:B------:R-:W-:Y:S01]  /*c980*/  FMUL R203, R203, UR20 ;  /* 0x00000014cbcb7c20 */ /* 0x000fe20008400000 */
[----:B------:R-:W-:Y:S01]  /*c990*/  F2FP.SATFINITE.E5M2.F32.PACK_AB_MERGE_C R205, RZ, R205, RZ ;  /* 0x000000cdffcd723e */ /* 0x000fe200048060ff */
[----:B------:R-:W-:Y:S01]  /*c9a0*/  @!P4 STG.E.U8 desc[UR18][R26.64+0x19], R211 ;  /* 0x000019d31a00c986 */ /* 0x000fe2000c101112 */
[----:B------:R-:W-:Y:S01]  /*c9b0*/  ISETP.LT.OR P4, PT, R35, 0x22, !P0 ;  /* 0x000000222300780c */ /* 0x000fe20004781670 */
[----:B------:R-:W-:Y:S01]  /*c9c0*/  FMUL R201, R201, UR20 ;  /* 0x00000014c9c97c20 */ /* 0x000fe20008400000 */
[----:B------:R-:W-:Y:S01]  /*c9d0*/  F2FP.SATFINITE.E5M2.F32.PACK_AB_MERGE_C R203, RZ, R203, RZ ;  /* 0x000000cbffcb723e */ /* 0x000fe200048060ff */
[----:B------:R-:W-:Y:S01]  /*c9e0*/  @!P6 STG.E.U8 desc[UR18][R24.64+0x21], R209 ;  /* 0x000021d11800e986 */ /* 0x000fe2000c101112 */
[----:B------:R-:W-:Y:S01]  /*c9f0*/  ISETP.LT.OR P6, PT, R35, 0x2a, !P1 ;  /* 0x0000002a2300780c */ /* 0x000fe20004fc1670 */
[----:B------:R-:W-:Y:S01]  /*ca00*/  FMUL R202, R202, UR20 ;  /* 0x00000014caca7c20 */ /* 0x000fe20008400000 */
[----:B0-----:R-:W-:Y:S01]  /*ca10*/  F2FP.SATFINITE.E5M2.F32.PACK_AB_MERGE_C R29, RZ, R210, RZ ;  /* 0x000000d2ff1d723e */ /* 0x001fe200048060ff */
[----:B------:R-:W-:Y:S01]  /*ca20*/  FMUL R200, R200, UR20 ;  /* 0x00000014c8c87c20 */ /* 0x000fe20008400000 */
[----:B-1----:R-:W-:Y:S01]  /*ca30*/  F2FP.SATFINITE.E5M2.F32.PACK_AB_MERGE_C R33, RZ, R204, RZ ;  /* 0x000000ccff21723e */ /* 0x002fe200048060ff */
[----:B------:R-:W-:Y:S01]  /*ca40*/  FMUL R199, R199, UR20 ;  /* 0x00000014c7c77c20 */ /* 0x000fe20008400000 */
[----:B------:R-:W-:Y:S01]  /*ca50*/  F2FP.SATFINITE.E5M2.F32.PACK_AB_MERGE_C R201, RZ, R201, RZ ;  /* 0x000000c9ffc9723e */ /* 0x000fe200048060ff */
[----:B------:R0:W-:Y:S01]  /*ca60*/  @!P5 STG.E.U8 desc[UR18][R24.64+0x20], R29 ;  /* 0x0000201d1800d986 */ /* 0x0001e2000c101112 */
[----:B------:R-:W-:Y:S01]  /*ca70*/  ISETP.LT.OR P5, PT, R35, 0x29, !P1 ;  /* 0x000000292300780c */ /* 0x000fe20004fa1670 */
[----:B------:R-:W-:Y:S01]  /*ca80*/  FMUL R197, R197, UR20 ;  /* 0x00000014c5c57c20 */ /* 0x000fe20008400000 */
[----:B------:R-:W-:Y:S01]  /*ca90*/  F2FP.SATFINITE.E5M2.F32.PACK_AB_MERGE_C R199, RZ, R199, RZ ;  /* 0x000000c7ffc7723e */ /* 0x000fe200048060ff */
[----:B------:R1:W-:Y:S01]  /*caa0*/  @!P3 STG.E.U8 desc[UR18][R26.64+0x20], R31 ;  /* 0x0000201f1a00b986 */ /* 0x0003e2000c101112 */
[C---:B------:R-:W-:Y:S01]  /*cab0*/  ISETP.LT.OR P3, PT, R35.reuse, 0x29, !P0 ;  /* 0x000000292300780c */ /* 0x040fe20004761670 */
[----:B------:R-:W-:Y:S01]  /*cac0*/  FMUL R198, R198, UR20 ;  /* 0x00000014c6c67c20 */ /* 0x000fe20008400000 */
[----:B------:R-:W-:Y:S01]  /*cad0*/  F2FP.SATFINITE.E5M2.F32.PACK_AB_MERGE_C R197, RZ, R197, RZ ;  /* 0x000000c5ffc5723e */ /* 0x000fe200048060ff */
[----:B------:R-:W-:Y:S01]  /*cae0*/  @!P4 STG.E.U8 desc[UR18][R26.64+0x21], R207 ;  /* 0x000021cf1a00c986 */ /* 0x000fe2000c101112 */
[----:B------:R-:W-:Y:S01]  /*caf0*/  ISETP.LT.OR P4, PT, R35, 0x2a, !P0 ;  /* 0x0000002a2300780c */ /* 0x000fe20004781670 */
[----:B------:R-:W-:Y:S01]  /*cb00*/  FMUL R196, R196, UR20 ;  /* 0x00000014c4c47c20 */ /* 0x000fe20008400000 */
[----:B------:R-:W-:Y:S01]  /*cb10*/  FMUL R195, R195, UR20 ;  /* 0x00000014c3c37c20 */ /* 0x000fe20008400000 */
        /* <DEDUP_REMOVED lines=27> */
[----:B------:R-:W-:Y:S01]  /*ccd0*/  FMUL R186, R186, UR20 ;  /* 0x00000014baba7c20 */ /* 0x000fe20008400000 */
        /* <DEDUP_REMOVED lines=156> */
[----:B-----5:R-:W-:Y:S01]  /*d6a0*/  FMUL R0, R0, UR20 ;  /* 0x0000001400007c20 */ /* 0x020fe20008400000 */
[----:B-1----:R-:W-:Y:S01]  /*d6b0*/  F2FP.SATFINITE.E5M2.F32.PACK_AB_MERGE_C R33, RZ, R164, RZ ;  /* 0x000000a4ff21723e */ /* 0x002fe200048060ff */
        /* <DEDUP_REMOVED lines=9> */
[----:B------:R-:W-:Y:S01]  /*d750*/  FMUL R4, R4, UR20 ;  /* 0x0000001404047c20 */ /* 0x000fe20008400000 */
[----:B------:R-:W-:Y:S01]  /*d760*/  @!P4 STG.E.U8 desc[UR18][R26.64+0x71], R167 ;  /* 0x000071a71a00c986 */ /* 0x000fe2000c101112 */
[----:B------:R-:W-:-:S03]  /*d770*/  ISETP.LT.OR P4, PT, R35, 0x7a, !P0 ;  /* 0x0000007a2300780c */ /* 0x000fc60004781670 */
[----:B------:R-:W-:Y:S01]  /*d780*/  @!P6 STG.E.U8 desc[UR18][R24.64+0x79], R165 ;  /* 0x000079a51800e986 */ /* 0x000fe2000c101112 */
[----:B------:R-:W-:Y:S02]  /*d790*/  ISETP.LT.OR P6, PT, R35, 0x82, !P1 ;  /* 0x000000822300780c */ /* 0x000fe40004fc1670 */
[----:B0-----:R-:W-:Y:S01]  /*d7a0*/  F2FP.SATFINITE.E5M2.F32.PACK_AB_MERGE_C R29, RZ, R166, RZ ;  /* 0x000000a6ff1d723e */ /* 0x001fe200048060ff */
[----:B------:R-:W4:Y:S01]  /*d7b0*/  LDL.LU R220, [R1+0x14] ;  /* 0x0000140001dc7983 */ /* 0x000f220000300800 */
[----:B-1----:R-:W-:-:S03]  /*d7c0*/  F2FP.SATFINITE.E5M2.F32.PACK_AB_MERGE_C R31, RZ, R160, RZ ;  /* 0x000000a0ff1f723e */ /* 0x002fc600048060ff */
[----:B------:R0:W-:Y:S01]  /*d7d0*/  @!P5 STG.E.U8 desc[UR18][R24.64+0x78], R29 ;  /* 0x0000781d1800d986 */ /* 0x0001e2000c101112 */
[----:B------:R-:W-:-:S03]  /*d7e0*/  ISETP.LT.OR P5, PT, R35, 0x81, !P1 ;  /* 0x000000812300780c */ /* 0x000fc60004fa1670 */
[----:B------:R1:W-:Y:S01]  /*d7f0*/  @!P3 STG.E.U8 desc[UR18][R26.64+0x78], R33 ;  /* 0x000078211a00b986 */ /* 0x0003e2000c101112 */
[----:B------:R-:W-:-:S03]  /*d800*/  ISETP.LT.OR P3, PT, R35, 0x81, !P0 ;  /* 0x000000812300780c */ /* 0x000fc60004761670 */
        /* <DEDUP_REMOVED lines=26> */
[----:B0-----:R-:W-:Y:S02]  /*d9b0*/  F2FP.SATFINITE.E5M2.F32.PACK_AB_MERGE_C R29, RZ, R154, RZ ;  /* 0x0000009aff1d723e */ /* 0x001fe400048060ff */
[----:B-1----:R-:W-:-:S03]  /*d9c0*/  F2FP.SATFINITE.E5M2.F32.PACK_AB_MERGE_C R33, RZ, R20, RZ ;  /* 0x00000014ff21723e */ /* 0x002fc600048060ff */
[----:B------:R0:W-:Y:S01]  /*d9d0*/  @!P5 STG.E.U8 desc[UR18][R24.64+0x90], R29 ;  /* 0x0000901d1800d986 */ /* 0x0001e2000c101112 */
[----:B------:R-:W-:-:S03]  /*d9e0*/  ISETP.LT.OR P5, PT, R35, 0x99, !P1 ;  /* 0x000000992300780c */ /* 0x000fc60004fa1670 */
[----:B------:R-:W-:Y:S01]  /*d9f0*/  @!P3 STG.E.U8 desc[UR18][R26.64+0x90], R31 ;  /* 0x0000901f1a00b986 */ /* 0x000fe2000c101112 */
[----:B------:R-:W-:-:S03]  /*da00*/  ISETP.LT.OR P3, PT, R35, 0x99, !P0 ;  /* 0x000000992300780c */ /* 0x000fc60004761670 */
[----:B------:R1:W-:Y:S01]  /*da10*/  @!P4 STG.E.U8 desc[UR18][R26.64+0x91], R23 ;  /* 0x000091171a00c986 */ /* 0x0003e2000c101112 */
[----:B------:R-:W-:-:S03]  /*da20*/  ISETP.LT.OR P4, PT, R35, 0x9a, !P0 ;  /* 0x0000009a2300780c */ /* 0x000fc60004781670 */
[----:B------:R2:W-:Y:S01]  /*da30*/  @!P6 STG.E.U8 desc[UR18][R24.64+0x99], R21 ;  /* 0x000099151800e986 */ /* 0x0005e2000c101112 */
[----:B------:R-:W-:Y:S02]  /*da40*/  ISETP.LT.OR P6, PT, R35, 0xa2, !P1 ;  /* 0x000000a22300780c */ /* 0x000fe40004fc1670 */
[----:B0-----:R-:W-:-:S05]  /*da50*/  F2FP.SATFINITE.E5M2.F32.PACK_AB_MERGE_C R29, RZ, R22, RZ ;  /* 0x00000016ff1d723e */ /* 0x001fca00048060ff */
[----:B------:R-:W-:Y:S01]  /*da60*/  @!P5 STG.E.U8 desc[UR18][R24.64+0x98], R29 ;  /* 0x0000981d1800d986 */ /* 0x000fe2000c101112 */
[C---:B------:R-:W-:Y:S02]  /*da70*/  ISETP.LT.OR P5, PT, R35.reuse, 0xa1, !P1 ;  /* 0x000000a12300780c */ /* 0x040fe40004fa1670 */
[----:B-1----:R-:W-:Y:S01]  /*da80*/  F2FP.SATFINITE.E5M2.F32.PACK_AB_MERGE_C R23, RZ, R18, RZ ;  /* 0x00000012ff17723e */ /* 0x002fe200048060ff */
[----:B------:R-:W-:Y:S01]  /*da90*/  @!P3 STG.E.U8 desc[UR18][R26.64+0x98], R33 ;  /* 0x000098211a00b986 */ /* 0x000fe2000c101112 */
[C---:B------:R-:W-:Y:S02]  /*daa0*/  ISETP.LT.OR P3, PT, R35.reuse, 0xa1, !P0 ;  /* 0x000000a12300780c */ /* 0x040fe40004761670 */
[----:B--2---:R-:W-:Y:S01]  /*dab0*/  F2FP.SATFINITE.E5M2.F32.PACK_AB_MERGE_C R21, RZ, R16, RZ ;  /* 0x00000010ff15723e */ /* 0x004fe200048060ff */
[----:B------:R0:W-:Y:S01]  /*dac0*/  @!P4 STG.E.U8 desc[UR18][R26.64+0x99], R19 ;  /* 0x000099131a00c986 */ /* 0x0001e2000c101112 */
[----:B------:R-:W-:-:S03]  /*dad0*/  ISETP.LT.OR P4, PT, R35, 0xa2, !P0 ;  /* 0x000000a22300780c */ /* 0x000fc60004781670 */
[----:B------:R1:W-:Y:S01]  /*dae0*/  @!P6 STG.E.U8 desc[UR18][R24.64+0xa1], R17 ;  /* 0x0000a1111800e986 */ /* 0x0003e2000c101112 */
[----:B------:R-:W-:-:S03]  /*daf0*/  ISETP.LT.OR P6, PT, R35, 0xaa, !P1 ;  /* 0x000000aa2300780c */ /* 0x000fc60004fc1670 */
[----:B------:R-:W-:Y:S01]  /*db00*/  @!P5 STG.E.U8 desc[UR18][R24.64+0xa0], R23 ;  /* 0x0000a0171800d986 */ /* 0x000fe2000c101112 */
[----:B------:R-:W-:-:S03]  /*db10*/  ISETP.LT.OR P5, PT, R35, 0xa9, !P1 ;  /* 0x000000a92300780c */ /* 0x000fc60004fa1670 */
[----:B------:R-:W-:Y:S01]  /*db20*/  @!P3 STG.E.U8 desc[UR18][R26.64+0xa0], R21 ;  /* 0x0000a0151a00b986 */ /* 0x000fe2000c101112 */
[C---:B------:R-:W-:Y:S02]  /*db30*/  ISETP.LT.OR P3, PT, R35.reuse, 0xa9, !P0 ;  /* 0x000000a92300780c */ /* 0x040fe40004761670 */
[----:B0-----:R-:W-:Y:S01]  /*db40*/  F2FP.SATFINITE.E5M2.F32.PACK_AB_MERGE_C R19, RZ, R14, RZ ;  /* 0x0000000eff13723e */ /* 0x001fe200048060ff */
[----:B------:R0:W-:Y:S01]  /*db50*/  @!P4 STG.E.U8 desc[UR18][R26.64+0xa1], R15 ;  /* 0x0000a10f1a00c986 */ /* 0x0001e2000c101112 */
[C---:B------:R-:W-:Y:S02]  /*db60*/  ISETP.LT.OR P4, PT, R35.reuse, 0xaa, !P0 ;  /* 0x000000aa2300780c */ /* 0x040fe40004781670 */
[----:B-1----:R-:W-:Y:S01]  /*db70*/  F2FP.SATFINITE.E5M2.F32.PACK_AB_MERGE_C R17, RZ, R12, RZ ;  /* 0x0000000cff11723e */ /* 0x002fe200048060ff */
        /* <DEDUP_REMOVED lines=15> */
[----:B0-----:R-:W-:Y:S02]  /*dc70*/  F2FP.SATFINITE.E5M2.F32.PACK_AB_MERGE_C R11, RZ, R6, RZ ;  /* 0x00000006ff0b723e */ /* 0x001fe400048060ff */
[C---:B------:R-:W-:Y:S01]  /*dc80*/  ISETP.LT.OR P3, PT, R35.reuse, 0xb9, !P0 ;  /* 0x000000b92300780c */ /* 0x040fe20004761670 */
[----:B------:R0:W-:Y:S01]  /*dc90*/  @!P4 STG.E.U8 desc[UR18][R26.64+0xb1], R7 ;  /* 0x0000b1071a00c986 */ /* 0x0001e2000c101112 */
[----:B-1----:R-:W-:Y:S02]  /*dca0*/  F2FP.SATFINITE.E5M2.F32.PACK_AB_MERGE_C R9, RZ, R4, RZ ;  /* 0x00000004ff09723e */ /* 0x002fe400048060ff */
[----:B------:R-:W-:Y:S01]  /*dcb0*/  ISETP.LT.OR P4, PT, R35, 0xba, !P0 ;  /* 0x000000ba2300780c */ /* 0x000fe20004781670 */
[----:B------:R1:W-:Y:S04]  /*dcc0*/  @!P6 STG.E.U8 desc[UR18][R24.64+0xb9], R5 ;  /* 0x0000b9051800e986 */ /* 0x0003e8000c101112 */
[----:B------:R2:W-:Y:S01]  /*dcd0*/  @!P5 STG.E.U8 desc[UR18][R24.64+0xb8], R11 ;  /* 0x0000b80b1800d986 */ /* 0x0005e2000c101112 */
[----:B------:R-:W-:Y:S01]  /*dce0*/  FMUL R4, R227, UR20 ;  /* 0x00000014e3047c20 */ /* 0x000fe20008400000 */
[----:B------:R-:W-:-:S02]  /*dcf0*/  ISETP.LT.OR P5, PT, R35, 0xc1, !P1 ;  /* 0x000000c12300780c */ /* 0x000fc40004fa1670 */
[----:B0-----:R-:W-:Y:S02]  /*dd00*/  F2FP.SATFINITE.E5M2.F32.PACK_AB_MERGE_C R7, RZ, R3, RZ ;  /* 0x00000003ff07723e */ /* 0x001fe400048060ff */
[----:B-1----:R-:W-:Y:S01]  /*dd10*/  F2FP.SATFINITE.E5M2.F32.PACK_AB_MERGE_C R5, RZ, R0, RZ ;  /* 0x00000000ff05723e */ /* 0x002fe200048060ff */
[----:B---3--:R-:W-:Y:S01]  /*dd20*/  FMUL R0, R222, UR20 ;  /* 0x00000014de007c20 */ /* 0x008fe20008400000 */
[----:B------:R-:W-:Y:S01]  /*dd30*/  ISETP.LT.OR P6, PT, R35, 0xc2, !P1 ;  /* 0x000000c22300780c */ /* 0x000fe20004fc1670 */
[----:B------:R-:W3:Y:S01]  /*dd40*/  LDL.LU R222, [R1+0x20] ;  /* 0x0000200001de7983 */ /* 0x000ee20000300800 */
[----:B--2---:R-:W-:Y:S02]  /*dd50*/  F2FP.SATFINITE.E5M2.F32.PACK_AB_MERGE_C R11, RZ, R2, RZ ;  /* 0x00000002ff0b723e */ /* 0x004fe400048060ff */
[----:B------:R-:W-:Y:S01]  /*dd60*/  F2FP.SATFINITE.E5M2.F32.PACK_AB_MERGE_C R13, RZ, R0, RZ ;  /* 0x00000000ff0d723e */ /* 0x000fe200048060ff */
[----:B----4-:R-:W-:Y:S01]  /*dd70*/  FMUL R0, R224, UR20 ;  /* 0x00000014e0007c20 */ /* 0x010fe20008400000 */
[----:B------:R-:W-:Y:S01]  /*dd80*/  FMUL R2, R225, UR20 ;  /* 0x00000014e1027c20 */ /* 0x000fe20008400000 */
[----:B------:R-:W2:Y:S04]  /*dd90*/  LDL.LU R224, [R1+0x24] ;  /* 0x0000240001e07983 */ /* 0x000ea80000300800 */
[----:B------:R-:W4:Y:S01]  /*dda0*/  LDL.LU R225, [R1+0x28] ;  /* 0x0000280001e17983 */ /* 0x000f220000300800 */
[----:B------:R-:W-:-:S03]  /*ddb0*/  FMUL R3, R226, UR20 ;  /* 0x00000014e2037c20 */ /* 0x000fc60008400000 */
[----:B------:R-:W4:Y:S04]  /*ddc0*/  LDL.LU R226, [R1+0x2c] ;  /* 0x00002c0001e27983 */ /* 0x000f280000300800 */
[----:B------:R-:W4:Y:S04]  /*ddd0*/  LDL.LU R227, [R1+0x30] ;  /* 0x0000300001e37983 */ /* 0x000f280000300800 */
[----:B------:R-:W-:Y:S01]  /*dde0*/  @!P3 STG.E.U8 desc[UR18][R26.64+0xb8], R9 ;  /* 0x0000b8091a00b986 */ /* 0x000fe2000c101112 */
[----:B------:R-:W-:-:S03]  /*ddf0*/  ISETP.LT.OR P3, PT, R35, 0xc1, !P0 ;  /* 0x000000c12300780c */ /* 0x000fc60004761670 */
[----:B------:R0:W-:Y:S01]  /*de00*/  @!P4 STG.E.U8 desc[UR18][R26.64+0xb9], R7 ;  /* 0x0000b9071a00c986 */ /* 0x0001e2000c101112 */
[----:B------:R-:W-:-:S03]  /*de10*/  ISETP.LT.OR P4, PT, R35, 0xc2, !P0 ;  /* 0x000000c22300780c */ /* 0x000fc60004781670 */
[----:B------:R-:W-:Y:S01]  /*de20*/  @!P5 STG.E.U8 desc[UR18][R24.64+0xc0], R11 ;  /* 0x0000c00b1800d986 */ /* 0x000fe2000c101112 */
[----:B------:R-:W-:-:S03]  /*de30*/  ISETP.LT.OR P5, PT, R35, 0xc9, !P1 ;  /* 0x000000c92300780c */ /* 0x000fc60004fa1670 */
[----:B------:R1:W-:Y:S01]  /*de40*/  @!P6 STG.E.U8 desc[UR18][R24.64+0xc1], R5 ;  /* 0x0000c1051800e986 */ /* 0x0003e2000c101112 */
[----:B0-----:R-:W-:-:S03]  /*de50*/  F2FP.SATFINITE.E5M2.F32.PACK_AB_MERGE_C R7, RZ, R0, RZ ;  /* 0x00000000ff07723e */ /* 0x001fc600048060ff */
[----:B------:R-:W-:Y:S01]  /*de60*/  @!P3 STG.E.U8 desc[UR18][R26.64+0xc0], R13 ;  /* 0x0000c00d1a00b986 */ /* 0x000fe2000c101112 */
[C---:B------:R-:W-:Y:S02]  /*de70*/  ISETP.LT.OR P6, PT, R35.reuse, 0xca, !P1 ;  /* 0x000000ca2300780c */ /* 0x040fe40004fc1670 */
[----:B-1----:R-:W-:Y:S01]  /*de80*/  F2FP.SATFINITE.E5M2.F32.PACK_AB_MERGE_C R5, RZ, R2, RZ ;  /* 0x00000002ff05723e */ /* 0x002fe200048060ff */
[----:B------:R0:W-:Y:S01]  /*de90*/  @!P4 STG.E.U8 desc[UR18][R26.64+0xc1], R7 ;  /* 0x0000c1071a00c986 */ /* 0x0001e2000c101112 */
[C---:B------:R-:W-:Y:S02]  /*dea0*/  ISETP.LT.OR P3, PT, R35.reuse, 0xc9, !P0 ;  /* 0x000000c92300780c */ /* 0x040fe40004761670 */
[C---:B------:R-:W-:Y:S01]  /*deb0*/  ISETP.LT.OR P4, PT, R35.reuse, 0xca, !P0 ;  /* 0x000000ca2300780c */ /* 0x040fe20004781670 */
[----:B------:R1:W-:Y:S01]  /*dec0*/  @!P5 STG.E.U8 desc[UR18][R24.64+0xc8], R5 ;  /* 0x0000c8051800d986 */ /* 0x0003e2000c101112 */
[----:B------:R-:W-:Y:S02]  /*ded0*/  ISETP.LT.OR P5, PT, R35, 0xd1, !P1 ;  /* 0x000000d12300780c */ /* 0x000fe40004fa1670 */
[----:B------:R-:W-:-:S02]  /*dee0*/  F2FP.SATFINITE.E5M2.F32.PACK_AB_MERGE_C R9, RZ, R3, RZ ;  /* 0x00000003ff09723e */ /* 0x000fc400048060ff */
[----:B------:R-:W-:-:S03]  /*def0*/  F2FP.SATFINITE.E5M2.F32.PACK_AB_MERGE_C R11, RZ, R4, RZ ;  /* 0x00000004ff0b723e */ /* 0x000fc600048060ff */
[----:B------:R1:W-:Y:S04]  /*df00*/  @!P6 STG.E.U8 desc[UR18][R24.64+0xc9], R9 ;  /* 0x0000c9091800e986 */ /* 0x0003e8000c101112 */
[----:B------:R-:W-:Y:S01]  /*df10*/  @!P3 STG.E.U8 desc[UR18][R26.64+0xc8], R11 ;  /* 0x0000c80b1a00b986 */ /* 0x000fe2000c101112 */
[----:B------:R-:W-:-:S03]  /*df20*/  FMUL R0, R220, UR20 ;  /* 0x00000014dc007c20 */ /* 0x000fc60008400000 */
[----:B------:R-:W4:Y:S02]  /*df30*/  LDL.LU R220, [R1+0x34] ;  /* 0x0000340001dc7983 */ /* 0x000f240000300800 */
[----:B0-----:R-:W-:Y:S01]  /*df40*/  F2FP.SATFINITE.E5M2.F32.PACK_AB_MERGE_C R7, RZ, R0, RZ ;  /* 0x00000000ff07723e */ /* 0x001fe200048060ff */
[----:B------:R-:W-:Y:S02]  /*df50*/  FMUL R2, R221, UR20 ;  /* 0x00000014dd027c20 */ /* 0x000fe40008400000 */
[----:B------:R-:W4:Y:S03]  /*df60*/  LDL.LU R221, [R1+0x38] ;  /* 0x0000380001dd7983 */ /* 0x000f260000300800 */
[----:B-1----:R-:W-:Y:S01]  /*df70*/  F2FP.SATFINITE.E5M2.F32.PACK_AB_MERGE_C R5, RZ, R2, RZ ;  /* 0x00000002ff05723e */ /* 0x002fe200048060ff */
[----:B------:R-:W-:Y:S04]  /*df80*/  @!P4 STG.E.U8 desc[UR18][R26.64+0xc9], R7 ;  /* 0x0000c9071a00c986 */ /* 0x000fe8000c101112 */
[----:B------:R0:W-:Y:S01]  /*df90*/  @!P5 STG.E.U8 desc[UR18][R24.64+0xd0], R5 ;  /* 0x0000d0051800d986 */ /* 0x0001e2000c101112 */
[----:B------:R-:W-:-:S03]  /*dfa0*/  FMUL R3, R223, UR20 ;  /* 0x00000014df037c20 */ /* 0x000fc60008400000 */
[----:B------:R-:W4:Y:S02]  /*dfb0*/  LDL.LU R223, [R1+0x3c] ;  /* 0x00003c0001df7983 */ /* 0x000f240000300800 */
[----:B------:R-:W-:Y:S01]  /*dfc0*/  F2FP.SATFINITE.E5M2.F32.PACK_AB_MERGE_C R9, RZ, R3, RZ ;  /* 0x00000003ff09723e */ /* 0x000fe200048060ff */
[----:B---3--:R-:W-:Y:S02]  /*dfd0*/  FMUL R0, R222, UR20 ;  /* 0x00000014de007c20 */ /* 0x008fe40008400000 */
[----:B------:R-:W3:Y:S03]  /*dfe0*/  LDL.LU R222, [R1+0x40] ;  /* 0x0000400001de7983 */ /* 0x000ee60000300800 */
[----:B------:R-:W-:Y:S01]  /*dff0*/  F2FP.SATFINITE.E5M2.F32.PACK_AB_MERGE_C R13, RZ, R0, RZ ;  /* 0x00000000ff0d723e */ /* 0x000fe200048060ff */
[----:B--2---:R-:W-:Y:S02]  /*e000*/  FMUL R2, R224, UR20 ;  /* 0x00000014e0027c20 */ /* 0x004fe40008400000 */
[----:B------:R-:W2:Y:S01]  /*e010*/  LDL.LU R224, [R1+0x44] ;  /* 0x0000440001e07983 */ /* 0x000ea20000300800 */
[----:B----4-:R-:W-:-:S03]  /*e020*/  FMUL R0, R225, UR20 ;  /* 0x00000014e1007c20 */ /* 0x010fc60008400000 */
[----:B------:R-:W4:Y:S01]  /*e030*/  LDL.LU R225, [R1+0x48] ;  /* 0x0000480001e17983 */ /* 0x000f220000300800 */
[----:B------:R-:W-:Y:S01]  /*e040*/  FMUL R3, R226, UR20 ;  /* 0x00000014e2037c20 */ /* 0x000fe20008400000 */
[----:B0-----:R-:W-:Y:S02]  /*e050*/  F2FP.SATFINITE.E5M2.F32.PACK_AB_MERGE_C R5, RZ, R0, RZ ;  /* 0x00000000ff05723e */ /* 0x001fe400048060ff */
[----:B------:R-:W4:Y:S01]  /*e060*/  LDL.LU R226, [R1+0x4c] ;  /* 0x00004c0001e27983 */ /* 0x000f220000300800 */
[----:B------:R-:W-:-:S03]  /*e070*/  FMUL R0, R227, UR20 ;  /* 0x00000014e3007c20 */ /* 0x000fc60008400000 */
[----:B------:R-:W4:Y:S01]  /*e080*/  LDL.LU R227, [R1+0x50] ;  /* 0x0000500001e37983 */ /* 0x000f220000300800 */
[C---:B------:R-:W-:Y:S02]  /*e090*/  ISETP.LT.OR P6, PT, R35.reuse, 0xd2, !P1 ;  /* 0x000000d22300780c */ /* 0x040fe40004fc1670 */
[C---:B------:R-:W-:Y:S01]  /*e0a0*/  ISETP.LT.OR P4, PT, R35.reuse, 0xd2, !P0 ;  /* 0x000000d22300780c */ /* 0x040fe20004781670 */
[----:B------:R-:W4:Y:S01]  /*e0b0*/  LDL.LU R218, [R1+0x54] ;  /* 0x0000540001da7983 */ /* 0x000f220000300800 */
[C---:B------:R-:W-:Y:S02]  /*e0c0*/  ISETP.LT.OR P3, PT, R35.reuse, 0xd1, !P0 ;  /* 0x000000d12300780c */ /* 0x040fe40004761670 */
[----:B------:R-:W-:Y:S02]  /*e0d0*/  ISETP.LT.OR P5, PT, R35, 0xd9, !P1 ;  /* 0x000000d92300780c */ /* 0x000fe40004fa1670 */
[----:B------:R-:W-:Y:S02]  /*e0e0*/  F2FP.SATFINITE.E5M2.F32.PACK_AB_MERGE_C R7, RZ, R2, RZ ;  /* 0x00000002ff07723e */ /* 0x000fe400048060ff */
[----:B------:R-:W-:-:S03]  /*e0f0*/  F2FP.SATFINITE.E5M2.F32.PACK_AB_MERGE_C R11, RZ, R0, RZ ;  /* 0x00000000ff0b723e */ /* 0x000fc600048060ff */
[----:B------:R0:W-:Y:S01]  /*e100*/  @!P6 STG.E.U8 desc[UR18][R24.64+0xd1], R9 ;  /* 0x0000d1091800e986 */ /* 0x0001e2000c101112 */
[----:B------:R-:W-:-:S03]  /*e110*/  ISETP.LT.OR P6, PT, R35, 0xda, !P1 ;  /* 0x000000da2300780c */ /* 0x000fc60004fc1670 */
[----:B------:R-:W-:Y:S01]  /*e120*/  @!P4 STG.E.U8 desc[UR18][R26.64+0xd1], R7 ;  /* 0x0000d1071a00c986 */ /* 0x000fe2000c101112 */
[----:B------:R-:W-:-:S03]  /*e130*/  ISETP.LT.OR P4, PT, R35, 0xda, !P0 ;  /* 0x000000da2300780c */ /* 0x000fc60004781670 */
[----:B------:R-:W-:Y:S01]  /*e140*/  @!P3 STG.E.U8 desc[UR18][R26.64+0xd0], R13 ;  /* 0x0000d00d1a00b986 */ /* 0x000fe2000c101112 */
[----:B0-----:R-:W-:-:S03]  /*e150*/  F2FP.SATFINITE.E5M2.F32.PACK_AB_MERGE_C R9, RZ, R3, RZ ;  /* 0x00000003ff09723e */ /* 0x001fc600048060ff */
[----:B------:R0:W-:Y:S04]  /*e160*/  @!P5 STG.E.U8 desc[UR18][R24.64+0xd8], R5 ;  /* 0x0000d8051800d986 */ /* 0x0001e8000c101112 */
[----:B------:R1:W-:Y:S01]  /*e170*/  @!P6 STG.E.U8 desc[UR18][R24.64+0xd9], R9 ;  /* 0x0000d9091800e986 */ /* 0x0003e2000c101112 */
[----:B------:R-:W-:-:S03]  /*e180*/  FMUL R0, R220, UR20 ;  /* 0x00000014dc007c20 */ /* 0x000fc60008400000 */
[----:B------:R-:W4:Y:S02]  /*e190*/  LDL.LU R220, [R1+0x58] ;  /* 0x0000580001dc7983 */ /* 0x000f240000300800 */
[----:B0-----:R-:W-:Y:S01]  /*e1a0*/  F2FP.SATFINITE.E5M2.F32.PACK_AB_MERGE_C R5, RZ, R0, RZ ;  /* 0x00000000ff05723e */ /* 0x001fe200048060ff */
[----:B------:R-:W-:Y:S02]  /*e1b0*/  FMUL R2, R221, UR20 ;  /* 0x00000014dd027c20 */ /* 0x000fe40008400000 */
[----:B------:R-:W4:Y:S03]  /*e1c0*/  LDL.LU R221, [R1+0x5c] ;  /* 0x00005c0001dd7983 */ /* 0x000f260000300800 */
[----:B------:R-:W-:Y:S01]  /*e1d0*/  F2FP.SATFINITE.E5M2.F32.PACK_AB_MERGE_C R7, RZ, R2, RZ ;  /* 0x00000002ff07723e */ /* 0x000fe200048060ff */
[----:B------:R0:W-:Y:S01]  /*e1e0*/  @!P4 STG.E.U8 desc[UR18][R26.64+0xd9], R5 ;  /* 0x0000d9051a00c986 */ /* 0x0001e2000c101112 */
[----:B------:R-:W-:-:S03]  /*e1f0*/  FMUL R3, R223, UR20 ;  /* 0x00000014df037c20 */ /* 0x000fc60008400000 */
[----:B------:R-:W4:Y:S02]  /*e200*/  LDL.LU R223, [R1+0x60] ;  /* 0x0000600001df7983 */ /* 0x000f240000300800 */
[----:B-1----:R-:W-:Y:S01]  /*e210*/  F2FP.SATFINITE.E5M2.F32.PACK_AB_MERGE_C R9, RZ, R3, RZ ;  /* 0x00000003ff09723e */ /* 0x002fe200048060ff */
[----:B---3--:R-:W-:Y:S02]  /*e220*/  FMUL R4, R222, UR20 ;  /* 0x00000014de047c20 */ /* 0x008fe40008400000 */
[----:B------:R-:W3:Y:S01]  /*e230*/  LDL.LU R222, [R1+0x64] ;  /* 0x0000640001de7983 */ /* 0x000ee20000300800 */
[----:B--2---:R-:W-:-:S03]  /*e240*/  FMUL R0, R224, UR20 ;  /* 0x00000014e0007c20 */ /* 0x004fc60008400000 */
[----:B------:R-:W2:Y:S01]  /*e250*/  LDL.LU R224, [R1+0x68] ;  /* 0x0000680001e07983 */ /* 0x000ea20000300800 */
[----:B----4-:R-:W-:Y:S01]  /*e260*/  FMUL R2, R225, UR20 ;  /* 0x00000014e1027c20 */ /* 0x010fe20008400000 */
[----:B0-----:R-:W-:Y:S02]  /*e270*/  F2FP.SATFINITE.E5M2.F32.PACK_AB_MERGE_C R5, RZ, R0, RZ ;  /* 0x00000000ff05723e */ /* 0x001fe400048060ff */
[----:B------:R-:W4:Y:S01]  /*e280*/  LDL.LU R225, [R1+0x6c] ;  /* 0x00006c0001e17983 */ /* 0x000f220000300800 */
[----:B------:R-:W-:-:S03]  /*e290*/  FMUL R3, R226, UR20 ;  /* 0x00000014e2037c20 */ /* 0x000fc60008400000 */
[----:B------:R-:W4:Y:S01]  /*e2a0*/  LDL.LU R226, [R1+0x70] ;  /* 0x0000700001e27983 */ /* 0x000f220000300800 */
[----:B------:R-:W-:-:S03]  /*e2b0*/  FMUL R0, R227, UR20 ;  /* 0x00000014e3007c20 */ /* 0x000fc60008400000 */
[----:B------:R-:W4:Y:S01]  /*e2c0*/  LDL.LU R227, [R1+0x74] ;  /* 0x0000740001e37983 */ /* 0x000f220000300800 */
[C---:B------:R-:W-:Y:S02]  /*e2d0*/  ISETP.LT.OR P3, PT, R35.reuse, 0xd9, !P0 ;  /* 0x000000d92300780c */ /* 0x040fe40004761670 */
[C---:B------:R-:W-:Y:S02]  /*e2e0*/  ISETP.LT.OR P5, PT, R35.reuse, 0xe1, !P1 ;  /* 0x000000e12300780c */ /* 0x040fe40004fa1670 */
[C---:B------:R-:W-:Y:S02]  /*e2f0*/  ISETP.LT.OR P6, PT, R35.reuse, 0xe2, !P1 ;  /* 0x000000e22300780c */ /* 0x040fe40004fc1670 */
[----:B------:R-:W-:-:S07]  /*e300*/  ISETP.LT.OR P4, PT, R35, 0xe2, !P0 ;  /* 0x000000e22300780c */ /* 0x000fce0004781670 */
[----:B------:R-:W-:Y:S01]  /*e310*/  @!P3 STG.E.U8 desc[UR18][R26.64+0xd8], R11 ;  /* 0x0000d80b1a00b986 */ /* 0x000fe2000c101112 */
[----:B------:R-:W-:-:S03]  /*e320*/  ISETP.LT.OR P3, PT, R35, 0xe1, !P0 ;  /* 0x000000e12300780c */ /* 0x000fc60004761670 */
[----:B------:R0:W-:Y:S01]  /*e330*/  @!P5 STG.E.U8 desc[UR18][R24.64+0xe0], R7 ;  /* 0x0000e0071800d986 */ /* 0x0001e2000c101112 */
[----:B------:R-:W-:-:S03]  /*e340*/  ISETP.LT.OR P5, PT, R35, 0xe9, !P1 ;  /* 0x000000e92300780c */ /* 0x000fc60004fa1670 */
[----:B------:R1:W-:Y:S01]  /*e350*/  @!P6 STG.E.U8 desc[UR18][R24.64+0xe1], R9 ;  /* 0x0000e1091800e986 */ /* 0x0003e2000c101112 */
[----:B------:R-:W-:Y:S02]  /*e360*/  ISETP.LT.OR P6, PT, R35, 0xea, !P1 ;  /* 0x000000ea2300780c */ /* 0x000fe40004fc1670 */
[----:B------:R-:W-:Y:S01]  /*e370*/  F2FP.SATFINITE.E5M2.F32.PACK_AB_MERGE_C R13, RZ, R4, RZ ;  /* 0x00000004ff0d723e */ /* 0x000fe200048060ff */
[----:B------:R1:W-:Y:S01]  /*e380*/  @!P4 STG.E.U8 desc[UR18][R26.64+0xe1], R5 ;  /* 0x0000e1051a00c986 */ /* 0x0003e2000c101112 */
[----:B0-----:R-:W-:-:S03]  /*e390*/  F2FP.SATFINITE.E5M2.F32.PACK_AB_MERGE_C R7, RZ, R2, RZ ;  /* 0x00000002ff07723e */ /* 0x001fc600048060ff */
[----:B------:R-:W-:Y:S01]  /*e3a0*/  @!P3 STG.E.U8 desc[UR18][R26.64+0xe0], R13 ;  /* 0x0000e00d1a00b986 */ /* 0x000fe2000c101112 */
[----:B-1----:R-:W-:-:S03]  /*e3b0*/  F2FP.SATFINITE.E5M2.F32.PACK_AB_MERGE_C R9, RZ, R3, RZ ;  /* 0x00000003ff09723e */ /* 0x002fc600048060ff */
[----:B------:R0:W-:Y:S01]  /*e3c0*/  @!P5 STG.E.U8 desc[UR18][R24.64+0xe8], R7 ;  /* 0x0000e8071800d986 */ /* 0x0001e2000c101112 */
[C---:B------:R-:W-:Y:S02]  /*e3d0*/  ISETP.LT.OR P3, PT, R35.reuse, 0xe9, !P0 ;  /* 0x000000e92300780c */ /* 0x040fe40004761670 */
[C---:B------:R-:W-:Y:S01]  /*e3e0*/  ISETP.LT.OR P4, PT, R35.reuse, 0xea, !P0 ;  /* 0x000000ea2300780c */ /* 0x040fe20004781670 */
[----:B------:R1:W-:Y:S01]  /*e3f0*/  @!P6 STG.E.U8 desc[UR18][R24.64+0xe9], R9 ;  /* 0x0000e9091800e986 */ /* 0x0003e2000c101112 */
[C---:B------:R-:W-:Y:S01]  /*e400*/  ISETP.LT.OR P5, PT, R35.reuse, 0xf1, !P1 ;  /* 0x000000f12300780c */ /* 0x040fe20004fa1670 */
[----:B------:R-:W-:Y:S01]  /*e410*/  FMUL R2, R218, UR20 ;  /* 0x00000014da027c20 */ /* 0x000fe20008400000 */
[----:B------:R-:W-:Y:S02]  /*e420*/  ISETP.LT.OR P6, PT, R35, 0xf2, !P1 ;  /* 0x000000f22300780c */ /* 0x000fe40004fc1670 */
[----:B------:R-:W-:Y:S02]  /*e430*/  F2FP.SATFINITE.E5M2.F32.PACK_AB_MERGE_C R11, RZ, R0, RZ ;  /* 0x00000000ff0b723e */ /* 0x000fe400048060ff */
[----:B------:R-:W-:-:S03]  /*e440*/  F2FP.SATFINITE.E5M2.F32.PACK_AB_MERGE_C R5, RZ, R2, RZ ;  /* 0x00000002ff05723e */ /* 0x000fc600048060ff */
[----:B------:R-:W-:Y:S01]  /*e450*/  @!P3 STG.E.U8 desc[UR18][R26.64+0xe8], R11 ;  /* 0x0000e80b1a00b986 */ /* 0x000fe2000c101112 */
[----:B------:R-:W-:-:S03]  /*e460*/  ISETP.LT.OR P3, PT, R35, 0xf1, !P0 ;  /* 0x000000f12300780c */ /* 0x000fc60004761670 */
[----:B------:R-:W-:Y:S01]  /*e470*/  @!P4 STG.E.U8 desc[UR18][R26.64+0xe9], R5 ;  /* 0x0000e9051a00c986 */ /* 0x000fe2000c101112 */
[C---:B------:R-:W-:Y:S02]  /*e480*/  ISETP.LT.OR P4, PT, R35.reuse, 0xf9, !P1 ;  /* 0x000000f92300780c */ /* 0x040fe40004f81670 */
[----:B------:R-:W-:Y:S01]  /*e490*/  ISETP.LT.OR P1, PT, R35, 0xfa, !P1 ;  /* 0x000000fa2300780c */ /* 0x000fe20004f21670 */
[----:B------:R-:W-:-:S05]  /*e4a0*/  FMUL R0, R220, UR20 ;  /* 0x00000014dc007c20 */ /* 0x000fca0008400000 */
[----:B0-----:R-:W-:-:S05]  /*e4b0*/  F2FP.SATFINITE.E5M2.F32.PACK_AB_MERGE_C R7, RZ, R0, RZ ;  /* 0x00000000ff07723e */ /* 0x001fca00048060ff */
[----:B------:R0:W-:Y:S01]  /*e4c0*/  @!P5 STG.E.U8 desc[UR18][R24.64+0xf0], R7 ;  /* 0x0000f0071800d986 */ /* 0x0001e2000c101112 */
[----:B------:R-:W-:-:S05]  /*e4d0*/  FMUL R3, R221, UR20 ;  /* 0x00000014dd037c20 */ /* 0x000fca0008400000 */
[----:B-1----:R-:W-:Y:S02]  /*e4e0*/  F2FP.SATFINITE.E5M2.F32.PACK_AB_MERGE_C R9, RZ, R3, RZ ;  /* 0x00000003ff09723e */ /* 0x002fe400048060ff */
[----:B------:R-:W-:-:S03]  /*e4f0*/  ISETP.LT.OR P5, PT, R35, 0xf2, !P0 ;  /* 0x000000f22300780c */ /* 0x000fc600047a1670 */
[----:B------:R1:W-:Y:S01]  /*e500*/  @!P6 STG.E.U8 desc[UR18][R24.64+0xf1], R9 ;  /* 0x0000f1091800e986 */ /* 0x0003e2000c101112 */
[C---:B------:R-:W-:Y:S02]  /*e510*/  ISETP.LT.OR P6, PT, R35.reuse, 0xf9, !P0 ;  /* 0x000000f92300780c */ /* 0x040fe400047c1670 */
[----:B------:R-:W-:Y:S01]  /*e520*/  ISETP.LT.OR P0, PT, R35, 0xfa, !P0 ;  /* 0x000000fa2300780c */ /* 0x000fe20004701670 */
[----:B------:R-:W-:-:S05]  /*e530*/  FMUL R0, R223, UR20 ;  /* 0x00000014df007c20 */ /* 0x000fca0008400000 */
[----:B------:R-:W-:-:S05]  /*e540*/  F2FP.SATFINITE.E5M2.F32.PACK_AB_MERGE_C R13, RZ, R0, RZ ;  /* 0x00000000ff0d723e */ /* 0x000fca00048060ff */
[----:B------:R0:W-:Y:S01]  /*e550*/  @!P3 STG.E.U8 desc[UR18][R26.64+0xf0], R13 ;  /* 0x0000f00d1a00b986 */ /* 0x0001e2000c101112 */
[----:B---3--:R-:W-:Y:S01]  /*e560*/  FMUL R0, R222, UR20 ;  /* 0x00000014de007c20 */ /* 0x008fe20008400000 */
[----:B--2---:R-:W-:Y:S01]  /*e570*/  FMUL R2, R224, UR20 ;  /* 0x00000014e0027c20 */ /* 0x004fe20008400000 */
[----:B----4-:R-:W-:-:S03]  /*e580*/  FMUL R3, R225, UR20 ;  /* 0x00000014e1037c20 */ /* 0x010fc60008400000 */
[----:B0-----:R-:W-:Y:S01]  /*e590*/  F2FP.SATFINITE.E5M2.F32.PACK_AB_MERGE_C R7, RZ, R0, RZ ;  /* 0x00000000ff07723e */ /* 0x001fe200048060ff */
[----:B------:R-:W-:Y:S01]  /*e5a0*/  FMUL R4, R226, UR20 ;  /* 0x00000014e2047c20 */ /* 0x000fe20008400000 */
[----:B------:R-:W-:Y:S01]  /*e5b0*/  FMUL R5, R227, UR20 ;  /* 0x00000014e3057c20 */ /* 0x000fe20008400000 */
[----:B-1----:R-:W-:Y:S02]  /*e5c0*/  F2FP.SATFINITE.E5M2.F32.PACK_AB_MERGE_C R9, RZ, R2, RZ ;  /* 0x00000002ff09723e */ /* 0x002fe400048060ff */
[----:B------:R-:W-:Y:S02]  /*e5d0*/  F2FP.SATFINITE.E5M2.F32.PACK_AB_MERGE_C R3, RZ, R3, RZ ;  /* 0x00000003ff03723e */ /* 0x000fe400048060ff */
[----:B------:R-:W-:Y:S02]  /*e5e0*/  F2FP.SATFINITE.E5M2.F32.PACK_AB_MERGE_C R11, RZ, R4, RZ ;  /* 0x00000004ff0b723e */ /* 0x000fe400048060ff */
[----:B------:R-:W-:Y:S01]  /*e5f0*/  F2FP.SATFINITE.E5M2.F32.PACK_AB_MERGE_C R5, RZ, R5, RZ ;  /* 0x00000005ff05723e */ /* 0x000fe200048060ff */
[----:B------:R0:W-:Y:S04]  /*e600*/  @!P5 STG.E.U8 desc[UR18][R26.64+0xf1], R7 ;  /* 0x0000f1071a00d986 */ /* 0x0001e8000c101112 */
[----:B------:R0:W-:Y:S04]  /*e610*/  @!P4 STG.E.U8 desc[UR18][R24.64+0xf8], R9 ;  /* 0x0000f8091800c986 */ /* 0x0001e8000c101112 */
[----:B------:R0:W-:Y:S04]  /*e620*/  @!P1 STG.E.U8 desc[UR18][R24.64+0xf9], R3 ;  /* 0x0000f90318009986 */ /* 0x0001e8000c101112 */
[----:B------:R0:W-:Y:S04]  /*e630*/  @!P6 STG.E.U8 desc[UR18][R26.64+0xf8], R11 ;  /* 0x0000f80b1a00e986 */ /* 0x0001e8000c101112 */
[----:B------:R0:W-:Y:S02]  /*e640*/  @!P0 STG.E.U8 desc[UR18][R26.64+0xf9], R5 ;  /* 0x0000f9051a008986 */ /* 0x0001e4000c101112 */
.L_x_296:
[----:B------:R-:W-:Y:S05]  /*e650*/  BSYNC B0 ;  /* 0x0000000000007941 */ /* 0x000fea0003800000 */
.L_x_38:
[----:B0-----:R-:W2:Y:S04]  /*e660*/  LDL.LU R3, [R1+0x80] ;  /* 0x0000800001037983 */ /* 0x001ea80000300800 */
[----:B-----5:R-:W2:Y:S01]  /*e670*/  LDL.LU R2, [R1+0x84] ;  /* 0x0000840001027983 */ /* 0x020ea20000300800 */
[----:B------:R-:W-:Y:S01]  /*e680*/  ULDC UR6, c[0x0][0xc] ;  /* 0x0000030000067ab9 */ /* 0x000fe20000000800 */
[----:B------:R-:W-:Y:S01]  /*e690*/  ULDC UR7, c[0x0][0x10] ;  /* 0x0000040000077ab9 */ /* 0x000fe20000000800 */
[----:B------:R-:W2:Y:S01]  /*e6a0*/  LDC R5, c[0x0][0x14] ;  /* 0x00000500ff057b82 */ /* 0x000ea20000000800 */
[----:B------:R-:W-:Y:S01]  /*e6b0*/  UIMAD.WIDE.U32 UR6, UR6, UR7, URZ ;  /* 0x00000007060672a5 */ /* 0x000fe2000f8e003f */
[----:B------:R-:W-:Y:S01]  /*e6c0*/  PRMT R0, RZ, 0x7610, R0 ;  /* 0x00007610ff007816 */ /* 0x000fe20000000000 */
[----:B------:R-:W-:-:S04]  /*e6d0*/  UMOV UR23, 0xffffffff ;  /* 0xffffffff00177882 */ /* 0x000fc80000000000 */
[----:B--2---:R-:W-:-:S04]  /*e6e0*/  IMAD.WIDE.U32 R2, R5, UR6, R2 ;  /* 0x0000000605027c25 */ /* 0x004fc8000f8e0002 */
[----:B------:R-:W-:Y:S01]  /*e6f0*/  IMAD R5, R5, UR7, RZ ;  /* 0x0000000705057c24 */ /* 0x000fe2000f8e02ff */
[----:B------:R-:W-:Y:S01]  /*e700*/  ULDC.64 UR6, c[0x0][0x650] ;  /* 0x0001940000067ab9 */ /* 0x000fe20000000a00 */
[----:B------:R-:W-:Y:S01]  /*e710*/  IMAD.MOV.U32 R19, RZ, RZ, R2 ;  /* 0x000000ffff137224 */ /* 0x000fe200078e0002 */
[----:B------:R-:W-:Y:S01]  /*e720*/  ISETP.GE.U32.AND P0, PT, R2, UR6, PT ;  /* 0x0000000602007c0c */ /* 0x000fe2000bf06070 */
[----:B------:R-:W-:Y:S02]  /*e730*/  IMAD.IADD R22, R3, 0x1, R5 ;  /* 0x0000000103167824 */ /* 0x000fe400078e0205 */
[----:B------:R-:W-:-:S03]  /*e740*/  IMAD.MOV.U32 R2, RZ, RZ, -0x1 ;  /* 0xffffffffff027424 */ /* 0x000fc600078e00ff */
[----:B------:R0:W-:Y:S01]  /*e750*/  STL [R1+0x80], R22 ;  /* 0x0000801601007387 */ /* 0x0001e20000100800 */
[----:B------:R-:W-:-:S03]  /*e760*/  ISETP.GE.U32.AND.EX P0, PT, R22, UR7, PT, P0 ;  /* 0x0000000716007c0c */ /* 0x000fc6000bf06100 */
[----:B------:R0:W-:Y:S04]  /*e770*/  STL [R1+0x84], R19 ;  /* 0x0000841301007387 */ /* 0x0001e80000100800 */
[----:B------:R0:W-:Y:S06]  /*e780*/  STL [R1+0x88], R2 ;  /* 0x0000880201007387 */ /* 0x0001ec0000100800 */
[----:B------:R-:W-:Y:S05]  /*e790*/  @P0 BRA `(.L_x_297) ;  /* 0x00000004006c0947 */ /* 0x000fea0003800000 */
[----:B------:R-:W2:Y:S01]  /*e7a0*/  S2R R14, SR_CTAID.X ;  /* 0x00000000000e7919 */ /* 0x000ea20000002500 */
[----:B------:R-:W5:Y:S01]  /*e7b0*/  LDC.64 R8, c[0x0][0x628] ;  /* 0x00018a00ff087b82 */ /* 0x000f620000000a00 */
[----:B------:R-:W-:Y:S01]  /*e7c0*/  ULDC UR6, c[0x0][0x150] ;  /* 0x0000540000067ab9 */ /* 0x000fe20000000800 */
[----:B------:R-:W-:Y:S01]  /*e7d0*/  IMAD.MOV.U32 R6, RZ, RZ, R19 ;  /* 0x000000ffff067224 */ /* 0x000fe200078e0013 */
[----:B------:R-:W0:Y:S01]  /*e7e0*/  S2R R16, SR_CTAID.Y ;  /* 0x0000000000107919 */ /* 0x000e220000002600 */
[----:B------:R-:W-:-:S04]  /*e7f0*/  IMAD.MOV.U32 R7, RZ, RZ, R22 ;  /* 0x000000ffff077224 */ /* 0x000fc800078e0016 */
[----:B------:R-:W0:Y:S08]  /*e800*/  LDC R17, c[0x0][0x144] ;  /* 0x00005100ff117b82 */ /* 0x000e300000000800 */
[----:B------:R-:W0:Y:S08]  /*e810*/  LDC R10, c[0x0][0x630] ;  /* 0x00018c00ff0a7b82 */ /* 0x000e300000000800 */
[----:B------:R-:W0:Y:S01]  /*e820*/  LDC.64 R12, c[0x0][0x620] ;  /* 0x00018800ff0c7b82 */ /* 0x000e220000000a00 */
[----:B-----5:R-:W-:-:S04]  /*e830*/  ISETP.NE.U32.AND P0, PT, R8, RZ, PT ;  /* 0x000000ff0800720c */ /* 0x020fc80003f05070 */
[----:B------:R-:W-:Y:S02]  /*e840*/  ISETP.NE.AND.EX P0, PT, R9, RZ, PT, P0 ;  /* 0x000000ff0900720c */ /* 0x000fe40003f05300 */
[----:B--2---:R-:W-:-:S05]  /*e850*/  I2FP.F32.U32 R0, R14 ;  /* 0x0000000e00007245 */ /* 0x004fca0000201000 */
[----:B------:R-:W-:-:S04]  /*e860*/  FMUL R0, R0, UR6 ;  /* 0x0000000600007c20 */ /* 0x000fc80008400000 */
[----:B------:R2:W0:Y:S02]  /*e870*/  F2I.U32.TRUNC.NTZ R15, R0 ;  /* 0x00000000000f7305 */ /* 0x000424000020f000 */
[----:B------:R-:W-:Y:S05]  /*e880*/  @!P0 BRA `(.L_x_298) ;  /* 0x0000000000288947 */ /* 0x000fea0003800000 */
[----:B--2---:R-:W2:Y:S02]  /*e890*/  LDC R0, c[0x0][0x634] ;  /* 0x00018d00ff007b82 */ /* 0x004ea40000000800 */
[----:B--2---:R-:W-:-:S05]  /*e8a0*/  IADD3 R7, P0, R19, R0, RZ ;  /* 0x0000000013077210 */ /* 0x004fca0007f1e0ff */
[----:B------:R-:W-:-:S04]  /*e8b0*/  IMAD.X R11, RZ, RZ, R22, P0 ;  /* 0x000000ffff0b7224 */ /* 0x000fc800000e0616 */
[----:B0-----:R-:W-:-:S04]  /*e8c0*/  IMAD.WIDE.U32 R2, R11, R8, RZ ;  /* 0x000000080b027225 */ /* 0x001fc800078e00ff */
[----:B------:R-:W-:-:S04]  /*e8d0*/  IMAD.WIDE.U32 R4, P0, R7, R9, R2 ;  /* 0x0000000907047225 */ /* 0x000fc80007800002 */
[----:B------:R-:W-:-:S04]  /*e8e0*/  IMAD.WIDE.U32 R2, R7, R8, RZ ;  /* 0x0000000807027225 */ /* 0x000fc800078e00ff */
[----:B------:R-:W-:Y:S01]  /*e8f0*/  IMAD.X R7, RZ, RZ, RZ, P0 ;  /* 0x000000ffff077224 */ /* 0x000fe200000e06ff */
[----:B------:R-:W-:Y:S01]  /*e900*/  IADD3 RZ, P0, R3, R4, RZ ;  /* 0x0000000403ff7210 */ /* 0x000fe20007f1e0ff */
[----:B------:R-:W-:-:S04]  /*e910*/  IMAD.MOV.U32 R6, RZ, RZ, R5 ;  /* 0x000000ffff067224 */ /* 0x000fc800078e0005 */
[----:B------:R-:W-:-:S08]  /*e920*/  IMAD.WIDE.U32.X R6, R11, R9, R6, P0 ;  /* 0x000000090b067225 */ /* 0x000fd000000e0406 */
.L_x_298:
[-CC-:B0-----:R-:W-:Y:S01]  /*e930*/  SHF.R.U64 R24, R6, R10.reuse, R7.reuse ;  /* 0x0000000a06187219 */ /* 0x181fe20000001207 */
[----:B------:R-:W0:Y:S01]  /*e940*/  LDC.64 R20, c[0x0][0x640] ;  /* 0x00019000ff147b82 */ /* 0x000e220000000a00 */
[----:B--2---:R-:W-:Y:S01]  /*e950*/  SHF.R.U32.HI R0, RZ, R10, R7 ;  /* 0x0000000aff007219 */ /* 0x004fe20000011607 */
[----:B------:R-:W-:Y:S01]  /*e960*/  IMAD.MOV.U32 R2, RZ, RZ, R19 ;  /* 0x000000ffff027224 */ /* 0x000fe200078e0013 */
[----:B------:R-:W-:Y:S01]  /*e970*/  IADD3 R5, P0, RZ, -R24, RZ ;  /* 0x80000018ff057210 */ /* 0x000fe20007f1e0ff */
[----:B------:R-:W-:Y:S01]  /*e980*/  IMAD.MOV R15, RZ, RZ, -R15 ;  /* 0x000000ffff0f7224 */ /* 0x000fe200078e0a0f */
[----:B------:R-:W-:Y:S01]  /*e990*/  ULDC UR6, c[0x0][0x154] ;  /* 0x0000550000067ab9 */ /* 0x000fe20000000800 */
[----:B------:R-:W-:Y:S02]  /*e9a0*/  IMAD.MOV.U32 R7, RZ, RZ, 0x1 ;  /* 0x00000001ff077424 */ /* 0x000fe400078e00ff */
[----:B------:R-:W2:Y:S01]  /*e9b0*/  LDC R4, c[0x0][0x618] ;  /* 0x00018600ff047b82 */ /* 0x000ea20000000800 */
[----:B------:R-:W-:-:S02]  /*e9c0*/  IMAD.X R3, RZ, RZ, ~R0, P0 ;  /* 0x000000ffff037224 */ /* 0x000fc400000e0e00 */
[----:B------:R-:W-:Y:S02]  /*e9d0*/  IMAD R15, R17, R15, R14 ;  /* 0x0000000f110f7224 */ /* 0x000fe400078e020e */
[-C--:B------:R-:W-:Y:S02]  /*e9e0*/  IMAD R0, R3, R12.reuse, RZ ;  /* 0x0000000c03007224 */ /* 0x080fe400078e02ff */
[----:B------:R-:W-:Y:S01]  /*e9f0*/  IMAD.MOV.U32 R3, RZ, RZ, R22 ;  /* 0x000000ffff037224 */ /* 0x000fe200078e0016 */
[----:B------:R-:W5:Y:S01]  /*ea00*/  LDC R6, c[0x0][0x608] ;  /* 0x00018200ff067b82 */ /* 0x000f620000000800 */
[----:B------:R-:W-:-:S04]  /*ea10*/  IMAD.WIDE.U32 R2, R5, R12, R2 ;  /* 0x0000000c05027225 */ /* 0x000fc800078e0002 */
[----:B------:R-:W-:-:S03]  /*ea20*/  IMAD R5, R5, R13, R0 ;  /* 0x0000000d05057224 */ /* 0x000fc600078e0200 */
[----:B------:R-:W1:Y:S01]  /*ea30*/  LDC R18, c[0x0][0x658] ;  /* 0x00019600ff127b82 */ /* 0x000e620000000800 */
[----:B------:R-:W-:Y:S01]  /*ea40*/  I2FP.F32.U32 R0, R16 ;  /* 0x0000001000007245 */ /* 0x000fe20000201000 */
[----:B------:R-:W-:Y:S01]  /*ea50*/  IMAD.IADD R3, R3, 0x1, R5 ;  /* 0x0000000103037824 */ /* 0x000fe200078e0205 */
[----:B0-----:R-:W-:Y:S01]  /*ea60*/  ISETP.NE.U32.AND P0, PT, R20, RZ, PT ;  /* 0x000000ff1400720c */ /* 0x001fe20003f05070 */
[----:B------:R-:W-:Y:S02]  /*ea70*/  IMAD.MOV.U32 R5, RZ, RZ, -0x1 ;  /* 0xffffffffff057424 */ /* 0x000fe400078e00ff */
[----:B------:R-:W-:Y:S02]  /*ea80*/  FMUL R0, R0, UR6 ;  /* 0x0000000600007c20 */ /* 0x000fe40008400000 */
[----:B------:R-:W0:Y:S01]  /*ea90*/  LDC R13, c[0x0][0x148] ;  /* 0x00005200ff0d7b82 */ /* 0x000e220000000800 */
[----:B--2---:R-:W-:Y:S01]  /*eaa0*/  SHF.R.U64 R10, R2, R4, R3 ;  /* 0x00000004020a7219 */ /* 0x004fe20000001203 */
[----:B------:R2:W0:Y:S01]  /*eab0*/  F2I.U32.TRUNC.NTZ R12, R0 ;  /* 0x00000000000c7305 */ /* 0x000422000020f000 */
[----:B------:R-:W-:-:S02]  /*eac0*/  ISETP.NE.AND.EX P0, PT, R21, RZ, PT, P0 ;  /* 0x000000ff1500720c */ /* 0x000fc40003f05300 */
[----:B------:R-:W-:-:S03]  /*ead0*/  SHF.R.U32.HI R3, RZ, R4, R3 ;  /* 0x00000004ff037219 */ /* 0x000fc60000011603 */
[----:B------:R-:W0:Y:S01]  /*eae0*/  LDC R14, c[0x0][0x600] ;  /* 0x00018000ff0e7b82 */ /* 0x000e220000000800 */
[-CC-:B-----5:R-:W-:Y:S02]  /*eaf0*/  SHF.R.U64 R8, R10, R6.reuse, R3.reuse ;  /* 0x000000060a087219 */ /* 0x1a0fe40000001203 */
[----:B------:R-:W-:-:S05]  /*eb00*/  SHF.R.U32.HI R3, RZ, R6, R3 ;  /* 0x00000006ff037219 */ /* 0x000fca0000011603 */
[----:B------:R-:W0:Y:S01]  /*eb10*/  LDC R19, c[0x0][0x648] ;  /* 0x00019200ff137b82 */ /* 0x000e220000000800 */
[-CC-:B-1----:R-:W-:Y:S02]  /*eb20*/  SHF.R.U64 R11, R8, R18.reuse, R3.reuse ;  /* 0x00000012080b7219 */ /* 0x182fe40000001203 */
[-C--:B------:R-:W-:Y:S02]  /*eb30*/  SHF.L.U32 R5, R5, R18.reuse, RZ ;  /* 0x0000001205057219 */ /* 0x080fe400000006ff */
[-C--:B------:R-:W-:Y:S01]  /*eb40*/  SHF.R.U32.HI R3, RZ, R18.reuse, R3 ;  /* 0x00000012ff037219 */ /* 0x080fe20000011603 */
[----:B------:R-:W-:Y:S01]  /*eb50*/  IMAD.MOV.U32 R2, RZ, RZ, R11 ;  /* 0x000000ffff027224 */ /* 0x000fe200078e000b */
[----:B------:R-:W-:Y:S01]  /*eb60*/  SHF.L.U32 R34, R7, R18, RZ ;  /* 0x0000001207227219 */ /* 0x000fe200000006ff */
[----:B------:R-:W1:Y:S01]  /*eb70*/  LDC R22, c[0x0][0x638] ;  /* 0x00018e00ff167b82 */ /* 0x000e620000000800 */
[----:B------:R-:W-:-:S07]  /*eb80*/  LOP3.LUT R17, RZ, R5, RZ, 0x33, !PT ;  /* 0x00000005ff117212 */ /* 0x000fce00078e33ff */
[----:B------:R-:W0:Y:S01]  /*eb90*/  LDC R23, c[0x0][0x610] ;  /* 0x00018400ff177b82 */ /* 0x000e220000000800 */
[----:B--2---:R-:W-:Y:S05]  /*eba0*/  @!P0 BRA `(.L_x_299) ;  /* 0x0000000000288947 */ /* 0x004fea0003800000 */
[----:B------:R-:W2:Y:S02]  /*ebb0*/  LDC R0, c[0x0][0x64c] ;  /* 0x00019300ff007b82 */ /* 0x000ea40000000800 */
[----:B--2---:R-:W-:-:S05]  /*ebc0*/  IADD3 R7, P0, R11, R0, RZ ;  /* 0x000000000b077210 */ /* 0x004fca0007f1e0ff */
        /* <DEDUP_REMOVED lines=8> */
.L_x_299:
[----:B0-----:R-:W-:Y:S01]  /*ec50*/  SHF.R.U64 R0, R2, R19, R3 ;  /* 0x0000001302007219 */ /* 0x001fe20000001203 */
[----:B------:R-:W-:Y:S01]  /*ec60*/  VIADD R3, R14, 0xffffffff ;  /* 0xffffffff0e037836 */ /* 0x000fe20000000000 */
[----:B------:R-:W-:Y:S01]  /*ec70*/  LOP3.LUT R5, R8, R17, RZ, 0xc0, !PT ;  /* 0x0000001108057212 */ /* 0x000fe200078ec0ff */
[----:B------:R-:W-:Y:S01]  /*ec80*/  IMAD.MOV R12, RZ, RZ, -R12 ;  /* 0x000000ffff0c7224 */ /* 0x000fe200078e0a0c */
[----:B------:R-:W-:Y:S01]  /*ec90*/  R2UR UR23, R24 ;  /* 0x00000000181772ca */ /* 0x000fe200000e0000 */
[----:B------:R-:W-:Y:S01]  /*eca0*/  IMAD.MOV R2, RZ, RZ, -R0 ;  /* 0x000000ffff027224 */ /* 0x000fe200078e0a00 */
[----:B------:R-:W-:Y:S01]  /*ecb0*/  LOP3.LUT R3, R10, R3, RZ, 0xc0, !PT ;  /* 0x000000030a037212 */ /* 0x000fe200078ec0ff */
[----:B------:R-:W-:Y:S02]  /*ecc0*/  IMAD R34, R34, R0, R5 ;  /* 0x0000000022227224 */ /* 0x000fe400078e0205 */
[----:B------:R-:W-:Y:S02]  /*ecd0*/  @P2 IMAD R15, R13, R12, R16 ;  /* 0x0000000c0d0f2224 */ /* 0x000fe400078e0210 */
[----:B-1----:R-:W-:-:S02]  /*ece0*/  IMAD R0, R2, R22, R11 ;  /* 0x0000001602007224 */ /* 0x002fc400078e020b */
[----:B------:R-:W-:Y:S02]  /*ecf0*/  IMAD R34, R34, R23, R15 ;  /* 0x0000001722227224 */ /* 0x000fe400078e020f */
[----:B------:R-:W-:Y:S02]  /*ed00*/  IMAD R3, R0, R14, R3 ;  /* 0x0000000e00037224 */ /* 0x000fe400078e0203 */
[----:B------:R-:W-:-:S03]  /*ed10*/  IMAD.MOV.U32 R0, RZ, RZ, 0x1 ;  /* 0x00000001ff007424 */ /* 0x000fc600078e00ff */
[----:B------:R-:W-:Y:S02]  /*ed20*/  SEL R2, R3, R34, !P2 ;  /* 0x0000002203027207 */ /* 0x000fe40005000000 */
[----:B------:R-:W-:-:S03]  /*ed30*/  SEL R34, R34, R3, !P2 ;  /* 0x0000000322227207 */ /* 0x000fc60005000000 */
[----:B------:R2:W-:Y:S04]  /*ed40*/  STL [R1+0x88], R2 ;  /* 0x0000880201007387 */ /* 0x0005e80000100800 */
.L_x_297:
[----:B------:R0:W-:Y:S01]  /*ed50*/  STL [R1+0x8c], R34 ;  /* 0x00008c2201007387 */ /* 0x0001e20000100800 */
[----:B------:R-:W-:-:S13]  /*ed60*/  LOP3.LUT P0, RZ, R0, 0xff, RZ, 0xc0, !PT ;  /* 0x000000ff00ff7812 */ /* 0x000fda000780c0ff */
[----:B0-----:R-:W-:Y:S05]  /*ed70*/  @P0 BRA `(.L_x_300) ;  /* 0xffffff2400d80947 */ /* 0x001fea000383ffff */
[----:B------:R-:W-:Y:S05]  /*ed80*/  EXIT ;  /* 0x000000000000794d */ /* 0x000fea0003800000 */
.L_x_8:
[----:B------:R-:W2:Y:S01]  /*ed90*/  LDL R22, [R1+0x84] ;  /* 0x0000840001167983 */ /* 0x000ea20000100800 */
[----:B------:R-:W-:-:S03]  /*eda0*/  ULDC.64 UR4, c[0x0][0x650] ;  /* 0x0001940000047ab9 */ /* 0x000fc60000000a00 */
[----:B0-----:R-:W3:Y:S01]  /*edb0*/  LDL R23, [R1+0x80] ;  /* 0x0000800001177983 */ /* 0x001ee20000100800 */
[----:B------:R-:W-:Y:S01]  /*edc0*/  PRMT R4, RZ, 0x7610, R4 ;  /* 0x00007610ff047816 */ /* 0x000fe20000000004 */
[----:B------:R-:W-:Y:S02]  /*edd0*/  IMAD.MOV.U32 R5, RZ, RZ, -0x1 ;  /* 0xffffffffff057424 */ /* 0x000fe400078e00ff */
[----:B------:R-:W-:Y:S02]  /*ede0*/  IMAD.MOV.U32 R7, RZ, RZ, -0x1 ;  /* 0xffffffffff077424 */ /* 0x000fe400078e00ff */
[----:B------:R-:W-:Y:S01]  /*edf0*/  IMAD.MOV.U32 R6, RZ, RZ, -0x1 ;  /* 0xffffffffff067424 */ /* 0x000fe200078e00ff */
[----:B--2---:R-:W-:-:S04]  /*ee00*/  ISETP.GE.U32.AND P0, PT, R22, UR4, PT ;  /* 0x0000000416007c0c */ /* 0x004fc8000bf06070 */
[----:B---3--:R-:W-:-:S13]  /*ee10*/  ISETP.GE.U32.AND.EX P0, PT, R23, UR5, PT, P0 ;  /* 0x0000000517007c0c */ /* 0x008fda000bf06100 */
[----:B------:R-:W-:Y:S05]  /*ee20*/  @P0 BRA `(.L_x_301) ;  /* 0x00000004002c0947 */ /* 0x000fea0003800000 */
[----:B------:R-:W0:Y:S01]  /*ee30*/  LDC.64 R14, c[0x0][0x628] ;  /* 0x00018a00ff0e7b82 */ /* 0x000e220000000a00 */
[----:B------:R-:W-:Y:S02]  /*ee40*/  IMAD.MOV.U32 R8, RZ, RZ, R22 ;  /* 0x000000ffff087224 */ /* 0x000fe400078e0016 */
[----:B------:R-:W-:-:S05]  /*ee50*/  IMAD.MOV.U32 R9, RZ, RZ, R23 ;  /* 0x000000ffff097224 */ /* 0x000fca00078e0017 */
[----:B------:R-:W1:Y:S08]  /*ee60*/  LDC R10, c[0x0][0x630] ;  /* 0x00018c00ff0a7b82 */ /* 0x000e700000000800 */
[----:B------:R-:W2:Y:S01]  /*ee70*/  LDC.64 R16, c[0x0][0x620] ;  /* 0x00018800ff107b82 */ /* 0x000ea20000000a00 */
[----:B0-----:R-:W-:-:S04]  /*ee80*/  ISETP.NE.U32.AND P0, PT, R14, RZ, PT ;  /* 0x000000ff0e00720c */ /* 0x001fc80003f05070 */
[----:B------:R-:W-:-:S13]  /*ee90*/  ISETP.NE.AND.EX P0, PT, R15, RZ, PT, P0 ;  /* 0x000000ff0f00720c */ /* 0x000fda0003f05300 */
[----:B-12---:R-:W-:Y:S05]  /*eea0*/  @!P0 BRA `(.L_x_302) ;  /* 0x0000000000288947 */ /* 0x006fea0003800000 */
[----:B------:R-:W0:Y:S02]  /*eeb0*/  LDC R4, c[0x0][0x634] ;  /* 0x00018d00ff047b82 */ /* 0x000e240000000800 */
[----:B0-----:R-:W-:-:S05]  /*eec0*/  IADD3 R9, P0, R22, R4, RZ ;  /* 0x0000000416097210 */ /* 0x001fca0007f1e0ff */
        /* <DEDUP_REMOVED lines=8> */
.L_x_302:
[----:B------:R-:W0:Y:S01]  /*ef50*/  LDC.64 R20, c[0x0][0x640] ;  /* 0x00019000ff147b82 */ /* 0x000e220000000a00 */
[-CC-:B------:R-:W-:Y:S02]  /*ef60*/  SHF.R.U64 R14, R8, R10.reuse, R9.reuse ;  /* 0x0000000a080e7219 */ /* 0x180fe40000001209 */
[----:B------:R-:W-:Y:S02]  /*ef70*/  SHF.R.U32.HI R4, RZ, R10, R9 ;  /* 0x0000000aff047219 */ /* 0x000fe40000011609 */
[----:B------:R-:W-:-:S03]  /*ef80*/  IADD3 R7, P0, RZ, -R14, RZ ;  /* 0x8000000eff077210 */ /* 0x000fc60007f1e0ff */
[----:B------:R-:W1:Y:S02]  /*ef90*/  LDC R8, c[0x0][0x618] ;  /* 0x00018600ff087b82 */ /* 0x000e640000000800 */
[----:B------:R-:W-:Y:S02]  /*efa0*/  IMAD.X R5, RZ, RZ, ~R4, P0 ;  /* 0x000000ffff057224 */ /* 0x000fe400000e0e04 */
[----:B------:R-:W-:Y:S02]  /*efb0*/  IMAD.MOV.U32 R4, RZ, RZ, R22 ;  /* 0x000000ffff047224 */ /* 0x000fe400078e0016 */
[-C--:B------:R-:W-:Y:S02]  /*efc0*/  IMAD R6, R5, R16.reuse, RZ ;  /* 0x0000001005067224 */ /* 0x080fe400078e02ff */
[----:B------:R-:W2:Y:S01]  /*efd0*/  LDC R18, c[0x0][0x608] ;  /* 0x00018200ff127b82 */ /* 0x000ea20000000800 */
[----:B------:R-:W-:Y:S02]  /*efe0*/  IMAD.MOV.U32 R5, RZ, RZ, R23 ;  /* 0x000000ffff057224 */ /* 0x000fe400078e0017 */
[----:B------:R-:W-:-:S05]  /*eff0*/  IMAD.WIDE.U32 R4, R7, R16, R4 ;  /* 0x0000001007047225 */ /* 0x000fca00078e0004 */
[----:B------:R-:W3:Y:S01]  /*f000*/  LDC R19, c[0x0][0x658] ;  /* 0x00019600ff137b82 */ /* 0x000ee20000000800 */
[----:B------:R-:W-:Y:S01]  /*f010*/  IMAD R7, R7, R17, R6 ;  /* 0x0000001107077224 */ /* 0x000fe200078e0206 */
[----:B0-----:R-:W-:Y:S01]  /*f020*/  ISETP.NE.U32.AND P0, PT, R20, RZ, PT ;  /* 0x000000ff1400720c */ /* 0x001fe20003f05070 */
[----:B------:R-:W-:Y:S02]  /*f030*/  IMAD.MOV.U32 R6, RZ, RZ, -0x1 ;  /* 0xffffffffff067424 */ /* 0x000fe400078e00ff */
[----:B------:R-:W-:Y:S01]  /*f040*/  IMAD.IADD R5, R5, 0x1, R7 ;  /* 0x0000000105057824 */ /* 0x000fe200078e0207 */
[----:B------:R-:W-:Y:S02]  /*f050*/  ISETP.NE.AND.EX P0, PT, R21, RZ, PT, P0 ;  /* 0x000000ff1500720c */ /* 0x000fe40003f05300 */
[----:B------:R-:W0:Y:S02]  /*f060*/  LDC R17, c[0x0][0x600] ;  /* 0x00018000ff117b82 */ /* 0x000e240000000800 */
[----:B-1----:R-:W-:-:S02]  /*f070*/  SHF.R.U64 R10, R4, R8, R5 ;  /* 0x00000008040a7219 */ /* 0x002fc40000001205 */
[----:B------:R-:W-:-:S04]  /*f080*/  SHF.R.U32.HI R5, RZ, R8, R5 ;  /* 0x00000008ff057219 */ /* 0x000fc80000011605 */
[----:B------:R-:W1:Y:S01]  /*f090*/  LDC R22, c[0x0][0x648] ;  /* 0x00019200ff167b82 */ /* 0x000e620000000800 */
[-CC-:B--2---:R-:W-:Y:S02]  /*f0a0*/  SHF.R.U64 R15, R10, R18.reuse, R5.reuse ;  /* 0x000000120a0f7219 */ /* 0x184fe40000001205 */
[----:B------:R-:W-:Y:S01]  /*f0b0*/  SHF.R.U32.HI R4, RZ, R18, R5 ;  /* 0x00000012ff047219 */ /* 0x000fe20000011605 */
[----:B------:R-:W-:-:S04]  /*f0c0*/  IMAD.MOV.U32 R18, RZ, RZ, 0x1 ;  /* 0x00000001ff127424 */ /* 0x000fc800078e00ff */
[----:B------:R-:W2:Y:S01]  /*f0d0*/  LDC R23, c[0x0][0x638] ;  /* 0x00018e00ff177b82 */ /* 0x000ea20000000800 */
[-CC-:B---3--:R-:W-:Y:S02]  /*f0e0*/  SHF.R.U64 R16, R15, R19.reuse, R4.reuse ;  /* 0x000000130f107219 */ /* 0x188fe40000001204 */
[-C--:B------:R-:W-:Y:S02]  /*f0f0*/  SHF.L.U32 R6, R6, R19.reuse, RZ ;  /* 0x0000001306067219 */ /* 0x080fe400000006ff */
[----:B------:R-:W-:Y:S01]  /*f100*/  SHF.R.U32.HI R5, RZ, R19, R4 ;  /* 0x00000013ff057219 */ /* 0x000fe20000011604 */
[----:B------:R-:W-:Y:S01]  /*f110*/  IMAD.MOV.U32 R4, RZ, RZ, R16 ;  /* 0x000000ffff047224 */ /* 0x000fe200078e0010 */
[----:B------:R-:W-:Y:S01]  /*f120*/  LOP3.LUT R24, RZ, R6, RZ, 0x33, !PT ;  /* 0x00000006ff187212 */ /* 0x000fe200078e33ff */
[----:B------:R-:W3:Y:S01]  /*f130*/  LDC R25, c[0x0][0x610] ;  /* 0x00018400ff197b82 */ /* 0x000ee20000000800 */
[----:B------:R-:W-:Y:S05]  /*f140*/  @!P0 BRA `(.L_x_303) ;  /* 0x0000000000288947 */ /* 0x000fea0003800000 */
        /* <DEDUP_REMOVED lines=10> */
.L_x_303:
[----:B-1----:R-:W-:Y:S01]  /*f1f0*/  SHF.R.U64 R4, R4, R22, R5 ;  /* 0x0000001604047219 */ /* 0x002fe20000001205 */
[----:B0-----:R-:W-:Y:S01]  /*f200*/  VIADD R7, R17, 0xffffffff ;  /* 0xffffffff11077836 */ /* 0x001fe20000000000 */
[----:B------:R-:W-:Y:S01]  /*f210*/  SHF.L.U32 R18, R18, R19, RZ ;  /* 0x0000001312127219 */ /* 0x000fe200000006ff */
[----:B------:R-:W-:Y:S01]  /*f220*/  @P2 IMAD R0, R11, R12, R2 ;  /* 0x0000000c0b002224 */ /* 0x000fe200078e0202 */
[----:B------:R-:W-:Y:S01]  /*f230*/  LOP3.LUT R3, R15, R24, RZ, 0xc0, !PT ;  /* 0x000000180f037212 */ /* 0x000fe200078ec0ff */
[----:B------:R-:W-:Y:S01]  /*f240*/  IMAD.MOV R5, RZ, RZ, -R4 ;  /* 0x000000ffff057224 */ /* 0x000fe200078e0a04 */
[----:B------:R-:W-:Y:S01]  /*f250*/  LOP3.LUT R7, R10, R7, RZ, 0xc0, !PT ;  /* 0x000000070a077212 */ /* 0x000fe200078ec0ff */
[----:B------:R-:W-:Y:S02]  /*f260*/  IMAD.MOV.U32 R6, RZ, RZ, R14 ;  /* 0x000000ffff067224 */ /* 0x000fe400078e000e */
[----:B------:R-:W-:Y:S02]  /*f270*/  IMAD R3, R18, R4, R3 ;  /* 0x0000000412037224 */ /* 0x000fe400078e0203 */
[----:B--2---:R-:W-:-:S02]  /*f280*/  IMAD R2, R5, R23, R16 ;  /* 0x0000001705027224 */ /* 0x004fc400078e0210 */
[----:B---3--:R-:W-:Y:S02]  /*f290*/  IMAD R0, R3, R25, R0 ;  /* 0x0000001903007224 */ /* 0x008fe400078e0200 */
[----:B------:R-:W-:Y:S02]  /*f2a0*/  IMAD R5, R2, R17, R7 ;  /* 0x0000001102057224 */ /* 0x000fe400078e0207 */
[----:B------:R-:W-:-:S03]  /*f2b0*/  IMAD.MOV.U32 R4, RZ, RZ, 0x1 ;  /* 0x00000001ff047424 */ /* 0x000fc600078e00ff */
[----:B------:R-:W-:Y:S02]  /*f2c0*/  SEL R7, R5, R0, !P2 ;  /* 0x0000000005077207 */ /* 0x000fe40005000000 */
[----:B------:R-:W-:-:S07]  /*f2d0*/  SEL R5, R0, R5, !P2 ;  /* 0x0000000500057207 */ /* 0x000fce0005000000 */
.L_x_301:
[----:B------:R-:W-:-:S08]  /*f2e0*/  NOP ;  /* 0x0000000000007918 */ /* 0x000fd00000000000 */
[----:B------:R-:W0:-:S00]  /*f2f0*/  USETMAXREG.DEALLOC.CTAPOOL 0x28 ;  /* 0x00000028000079c8 */ /* 0x000e0000080e0500 */
[----:B------:R-:W-:-:S13]  /*f300*/  ISETP.NE.AND P0, PT, RZ, UR8, PT ;  /* 0x00000008ff007c0c */ /* 0x000fda000bf05270 */
[----:B------:R-:W-:Y:S05]  /*f310*/  @P0 EXIT ;  /* 0x000000000000094d */ /* 0x000fea0003800000 */
[----:B0-----:R-:W-:Y:S01]  /*f320*/  LOP3.LUT P0, RZ, R4, 0xff, RZ, 0xc0, !PT ;  /* 0x000000ff04ff7812 */ /* 0x001fe2000780c0ff */
[----:B------:R-:W-:Y:S02]  /*f330*/  IMAD.MOV.U32 R0, RZ, RZ, 0x1 ;  /* 0x00000001ff007424 */ /* 0x000fe400078e00ff */
[----:B------:R-:W-:-:S10]  /*f340*/  IMAD.MOV.U32 R8, RZ, RZ, RZ ;  /* 0x000000ffff087224 */ /* 0x000fd400078e00ff */
[----:B------:R-:W-:Y:S05]  /*f350*/  @!P0 BRA `(.L_x_304) ;  /* 0x0000000c009c8947 */ /* 0x000fea0003800000 */
[----:B------:R-:W0:Y:S01]  /*f360*/  S2UR UR8, SR_CgaCtaId ;  /* 0x00000000000879c3 */ /* 0x000e220000008800 */
[----:B------:R-:W-:Y:S01]  /*f370*/  ULDC UR4, c[0x0][0x28c] ;  /* 0x0000a30000047ab9 */ /* 0x000fe20000000800 */
[----:B------:R-:W-:Y:S01]  /*f380*/  ULDC UR5, c[0x0][0x600] ;  /* 0x0001800000057ab9 */ /* 0x000fe20000000800 */
[----:B------:R-:W-:Y:S01]  /*f390*/  UIADD3 UR14, UR4, 0x1f, URZ ;  /* 0x0000001f040e7890 */ /* 0x000fe2000fffe03f */
[----:B------:R-:W-:Y:S01]  /*f3a0*/  BSSY B0, `(.L_x_304) ;  /* 0x00000e2000007945 */ /* 0x000fe20003800000 */
[----:B------:R-:W-:Y:S01]  /*f3b0*/  ULDC UR11, c[0x0][0x658] ;  /* 0x00019600000b7ab9 */ /* 0x000fe20000000800 */
[----:B------:R-:W-:Y:S01]  /*f3c0*/  UMOV UR12, 0xffffffff ;  /* 0xffffffff000c7882 */ /* 0x000fe20000000000 */
[----:B------:R-:W-:Y:S01]  /*f3d0*/  UMOV UR16, 0x1 ;  /* 0x0000000100107882 */ /* 0x000fe20000000000 */
[----:B------:R-:W-:Y:S01]  /*f3e0*/  USHF.R.S32.HI UR15, URZ, 0x1f, UR14 ;  /* 0x0000001f3f0f7899 */ /* 0x000fe2000801140e */
[----:B------:R-:W-:Y:S01]  /*f3f0*/  IMAD.MOV.U32 R9, RZ, RZ, 0x1 ;  /* 0x00000001ff097424 */ /* 0x000fe200078e00ff */
[----:B------:R-:W-:Y:S01]  /*f400*/  ULDC UR9, c[0x0][0xc] ;  /* 0x0000030000097ab9 */ /* 0x000fe20000000800 */
[----:B------:R-:W-:Y:S01]  /*f410*/  UIADD3 UR4, UR5, -0x1, URZ ;  /* 0xffffffff05047890 */ /* 0x000fe2000fffe03f */
[----:B------:R-:W-:Y:S01]  /*f420*/  IMAD.MOV.U32 R0, RZ, RZ, 0x1 ;  /* 0x00000001ff007424 */ /* 0x000fe200078e00ff */
[----:B------:R-:W-:Y:S01]  /*f430*/  USHF.L.U32 UR18, UR12, UR11, URZ ;  /* 0x0000000b0c127299 */ /* 0x000fe2000800063f */
[----:B------:R-:W-:Y:S01]  /*f440*/  IMAD.MOV.U32 R8, RZ, RZ, RZ ;  /* 0x000000ffff087224 */ /* 0x000fe200078e00ff */
[----:B------:R-:W-:Y:S01]  /*f450*/  USHF.L.U32 UR5, UR16, UR11, URZ ;  /* 0x0000000b10057299 */ /* 0x000fe2000800063f */
[----:B------:R-:W-:Y:S01]  /*f460*/  ULDC UR12, c[0x0][0x10] ;  /* 0x00000400000c7ab9 */ /* 0x000fe20000000800 */
[----:B------:R-:W-:Y:S01]  /*f470*/  ULEA.HI UR15, UR15, UR14, URZ, 0x5 ;  /* 0x0000000e0f0f7291 */ /* 0x000fe2000f8f283f */
[----:B------:R-:W-:Y:S01]  /*f480*/  UMOV UR22, 0x5 ;  /* 0x0000000500167882 */ /* 0x000fe20000000000 */
[----:B------:R-:W-:-:S02]  /*f490*/  ULOP3.LUT UR29, UR13, 0x2, URZ, 0xfc, !UPT ;  /* 0x000000020d1d7892 */ /* 0x000fc4000f8efc3f */
[----:B------:R-:W-:Y:S02]  /*f4a0*/  USHF.R.S32.HI UR19, URZ, 0x5, UR15 ;  /* 0x000000053f137899 */ /* 0x000fe4000801140f */
[----:B0-----:R-:W-:Y:S02]  /*f4b0*/  ULOP3.LUT UR10, UR8, 0x1, URZ, 0xc0, !UPT ;  /* 0x00000001080a7892 */ /* 0x001fe4000f8ec03f */
[----:B------:R-:W-:Y:S02]  /*f4c0*/  USHF.R.U32.HI UR30, URZ, 0x1, UR8 ;  /* 0x000000013f1e7899 */ /* 0x000fe40008011608 */
[----:B------:R-:W-:Y:S02]  /*f4d0*/  USHF.L.U32 UR6, UR8, 0x7, URZ ;  /* 0x0000000708067899 */ /* 0x000fe4000800063f */
[----:B------:R-:W-:Y:S02]  /*f4e0*/  USHF.L.U32 UR7, UR8, 0xc, URZ ;  /* 0x0000000c08077899 */ /* 0x000fe4000800063f */
[----:B------:R-:W-:-:S02]  /*f4f0*/  ULOP3.LUT UR8, UR8, 0xfffffffe, URZ, 0xc0, !UPT ;  /* 0xfffffffe08087892 */ /* 0x000fc4000f8ec03f */
[----:B------:R-:W-:Y:S02]  /*f500*/  UISETP.GT.U32.AND UP0, UPT, UR10, 0xffff, UPT ;  /* 0x0000ffff0a00788c */ /* 0x000fe4000bf04070 */
[----:B------:R-:W-:Y:S02]  /*f510*/  USHF.L.U32 UR20, UR16, UR8, URZ ;  /* 0x0000000810147299 */ /* 0x000fe4000800063f */
[----:B------:R-:W-:Y:S02]  /*f520*/  ULOP3.LUT UR11, UR8, 0x1, URZ, 0xfc, !UPT ;  /* 0x00000001080b7892 */ /* 0x000fe4000f8efc3f */
[----:B------:R-:W-:Y:S02]  /*f530*/  UIMAD.WIDE.U32 UR8, UR9, UR12, URZ ;  /* 0x0000000c090872a5 */ /* 0x000fe4000f8e003f */
[----:B------:R-:W-:Y:S01]  /*f540*/  USEL UR10, UR10, 0xffff, !UP0 ;  /* 0x0000ffff0a0a7887 */ /* 0x000fe2000c000000 */
[----:B------:R-:W-:Y:S01]  /*f550*/  ULDC UR12, c[0x0][0x14] ;  /* 0x00000500000c7ab9 */ /* 0x000fe20000000800 */
[----:B------:R-:W-:-:S02]  /*f560*/  USHF.L.U32 UR11, UR16, UR11, URZ ;  /* 0x0000000b100b7299 */ /* 0x000fc4000800063f */
[----:B------:R-:W-:Y:S02]  /*f570*/  UIMAD.WIDE.U32 UR24, UR8, UR12, URZ ;  /* 0x0000000c081872a5 */ /* 0x000fe4000f8e003f */
[----:B------:R-:W-:Y:S02]  /*f580*/  UIMAD UR21, UR9, UR12, URZ ;  /* 0x0000000c091572a4 */ /* 0x000fe4000f8e023f */
[----:B------:R-:W-:Y:S02]  /*f590*/  ULOP3.LUT UR10, UR10, 0xffff, URZ, 0xc0, !UPT ;  /* 0x0000ffff0a0a7892 */ /* 0x000fe4000f8ec03f */
[----:B------:R-:W-:Y:S02]  /*f5a0*/  ULOP3.LUT UR6, UR6, 0x80, URZ, 0xc0, !UPT ;  /* 0x0000008006067892 */ /* 0x000fe4000f8ec03f */
[----:B------:R-:W-:Y:S02]  /*f5b0*/  ULOP3.LUT UR7, UR7, 0x1000, URZ, 0xc0, !UPT ;  /* 0x0000100007077892 */ /* 0x000fe4000f8ec03f */
[----:B------:R-:W-:-:S02]  /*f5c0*/  ULOP3.LUT UR18, URZ, UR18, URZ, 0x33, !UPT ;  /* 0x000000123f127292 */ /* 0x000fc4000f8e333f */
[----:B------:R-:W-:Y:S02]  /*f5d0*/  ULOP3.LUT UR20, UR20, UR11, URZ, 0xfc, !UPT ;  /* 0x0000000b14147292 */ /* 0x000fe4000f8efc3f */
[----:B------:R-:W-:Y:S02]  /*f5e0*/  UIADD3 UR21, UR25, UR21, URZ ;  /* 0x0000001519157290 */ /* 0x000fe4000fffe03f */
[----:B------:R-:W-:Y:S02]  /*f5f0*/  USHF.L.U32 UR22, UR22, UR10, URZ ;  /* 0x0000000a16167299 */ /* 0x000fe4000800063f */
[----:B------:R-:W-:Y:S01]  /*f600*/  UIADD3 UR31, UR19, 0x1, URZ ;  /* 0x00000001131f7890 */ /* 0x000fe2000fffe03f */
[----:B------:R-:W-:-:S11]  /*f610*/  ULDC.64 UR32, c[0x0][0x198] ;  /* 0x0000660000207ab9 */ /* 0x000fd60000000a00 */
.L_x_315:
[----:B------:R-:W-:-:S03]  /*f620*/  UMOV UR8, 0xffffffff ;  /* 0xffffffff00087882 */ /* 0x000fc60000000000 */
[----:B------:R-:W-:Y:S05]  /*f630*/  BRA.DIV UR8, `(.L_x_305) ;  /* 0x0000001608d87947 */ /* 0x000fea000b800000 */
[----:B------:R-:W-:-:S13]  /*f640*/  ELECT P0, URZ, PT ;  /* 0x00000000003f782f */ /* 0x000fda0003800000 */
.L_x_340:
[----:B------:R-:W0:Y:S01]  /*f650*/  LDC R2, c[0x0][0x28c] ;  /* 0x0000a300ff027b82 */ /* 0x000e220000000800 */
[----:B------:R-:W-:Y:S01]  /*f660*/  BSSY B1, `(.L_x_306) ;  /* 0x000003d000017945 */ /* 0x000fe20003800000 */
[----:B0-----:R-:W-:-:S13]  /*f670*/  ISETP.LT.OR P0, PT, R2, 0x1, !P0 ;  /* 0x000000010200780c */ /* 0x001fda0004701670 */
[----:B------:R-:W-:Y:S05]  /*f680*/  @P0 BRA `(.L_x_307) ;  /* 0x0000000000e80947 */ /* 0x000fea0003800000 */
[----:B------:R-:W-:Y:S01]  /*f690*/  LEA R5, R5, UR30, 0x1 ;  /* 0x0000001e05057c11 */ /* 0x000fe2000f8e08ff */
[----:B------:R-:W-:Y:S01]  /*f6a0*/  IMAD.MOV.U32 R13, RZ, RZ, RZ ;  /* 0x000000ffff0d7224 */ /* 0x000fe200078e00ff */
[----:B------:R-:W-:Y:S01]  /*f6b0*/  LEA R7, R7, UR6, 0x8 ;  /* 0x0000000607077c11 */ /* 0x000fe2000f8e40ff */
[----:B------:R-:W-:Y:S02]  /*f6c0*/  IMAD.U32 R14, RZ, RZ, UR31 ;  /* 0x0000001fff0e7e24 */ /* 0x000fe4000f8e00ff */
[----:B------:R-:W-:Y:S02]  /*f6d0*/  IMAD.MOV.U32 R2, RZ, RZ, R0 ;  /* 0x000000ffff027224 */ /* 0x000fe400078e0000 */
[----:B------:R-:W-:Y:S02]  /*f6e0*/  IMAD.MOV.U32 R3, RZ, RZ, R8 ;  /* 0x000000ffff037224 */ /* 0x000fe400078e0008 */
[----:B------:R-:W-:-:S07]  /*f6f0*/  IMAD.SHL.U32 R10, R5, 0x40, RZ ;  /* 0x00000040050a7824 */ /* 0x000fce00078e00ff */
.L_x_310:
[----:B------:R-:W0:Y:S01]  /*f700*/  S2R R5, SR_CgaCtaId ;  /* 0x0000000000057919 */ /* 0x000e220000008800 */
[----:B------:R-:W-:Y:S01]  /*f710*/  MOV R4, 0x400 ;  /* 0x0000040000047802 */ /* 0x000fe20000000f00 */
[----:B------:R-:W1:Y:S03]  /*f720*/  S2R R15, SR_TID.X ;  /* 0x00000000000f7919 */ /* 0x000e660000002100 */
[----:B0-----:R-:W-:Y:S02]  /*f730*/  LEA R12, R5, R4, 0x18 ;  /* 0x00000004050c7211 */ /* 0x001fe400078ec0ff */
[----:B------:R-:W-:Y:S02]  /*f740*/  SHF.L.U32 R4, R2, 0x1f, RZ ;  /* 0x0000001f02047819 */ /* 0x000fe400000006ff */
[----:B-1----:R-:W-:Y:S01]  /*f750*/  LOP3.LUT P1, RZ, R15, 0x7f, RZ, 0xc0, !PT ;  /* 0x0000007f0fff7812 */ /* 0x002fe2000782c0ff */
[----:B------:R-:W-:-:S04]  /*f760*/  IMAD R11, R3, 0x8, R12 ;  /* 0x00000008030b7824 */ /* 0x000fc800078e020c */
[----:B------:R-:W0:Y:S08]  /*f770*/  SYNCS.PHASECHK.TRANS64.TRYWAIT P0, [R11+URZ+0x90], R4 ;  /* 0x000090040b0075a7 */ /* 0x000e30000800017f */
[----:B------:R-:W1:Y:S01]  /*f780*/  @!P1 LDC R5, c[0x0][0x500] ;  /* 0x00014000ff059b82 */ /* 0x000e620000000800 */
[----:B0-----:R-:W-:Y:S05]  /*f790*/  @!P0 BRA `(.L_x_308) ;  /* 0x0000001400a08947 */ /* 0x001fea0003800000 */
.L_x_341:
[----:B------:R-:W-:Y:S01]  /*f7a0*/  UPRMT UR8, UR29, 0x9910, URZ ;  /* 0x000099101d087896 */ /* 0x000fe2000800003f */
[----:B-1----:R1:W-:Y:S03]  /*f7b0*/  @!P1 SYNCS.ARRIVE.TRANS64 RZ, [R11+URZ], R5 ;  /* 0x000000050bff99a7 */ /* 0x0023e6000800003f */
[----:B------:R-:W-:-:S06]  /*f7c0*/  UISETP.NE.AND UP0, UPT, UR8, 0x2, UPT ;  /* 0x000000020800788c */ /* 0x000fcc000bf05270 */
[----:B------:R-:W-:-:S13]  /*f7d0*/  PLOP3.LUT P0, PT, PT, PT, UP0, 0x80, 0x0 ;  /* 0x000000000000781c */ /* 0x000fda0003f0f008 */
[----:B-1----:R-:W-:Y:S05]  /*f7e0*/  @P0 BRA `(.L_x_309) ;  /* 0x0000000000040947 */ /* 0x002fea0003800000 */
[----:B------:R-:W-:Y:S01]  /*f7f0*/  BPT.TRAP 0x1 ;  /* 0x000000040000795c */ /* 0x000fe20000300000 */
.L_x_309:
[C---:B0-----:R-:W-:Y:S01]  /*f800*/  LEA R4, R3.reuse, UR30, 0x1 ;  /* 0x0000001e03047c11 */ /* 0x041fe2000f8e08ff */
[----:B------:R-:W-:Y:S01]  /*f810*/  VIADD R14, R14, 0xffffffff ;  /* 0xffffffff0e0e7836 */ /* 0x000fe20000000000 */
[----:B------:R-:W-:Y:S01]  /*f820*/  R2UR UR11, R3 ;  /* 0x00000000030b72ca */ /* 0x000fe200000e0000 */
[----:B------:R-:W-:Y:S01]  /*f830*/  UIADD3 UR14, UP0, UR32, 0xf0, URZ ;  /* 0x000000f0200e7890 */ /* 0x000fe2000ff1e03f */
[----:B------:R-:W-:Y:S01]  /*f840*/  R2UR UR26, R12 ;  /* 0x000000000c1a72ca */ /* 0x000fe200000e0000 */
[----:B------:R-:W-:Y:S01]  /*f850*/  IMAD.U32 R4, R4, 0x800, R12 ;  /* 0x0000080004047824 */ /* 0x000fe200078e000c */
[----:B------:R-:W-:Y:S01]  /*f860*/  R2UR UR27, R10 ;  /* 0x000000000a1b72ca */ /* 0x000fe200000e0000 */
[----:B------:R-:W-:Y:S01]  /*f870*/  UIADD3 UR34, UP1, UR32, 0x1f0, URZ ;  /* 0x000001f020227890 */ /* 0x000fe2000ff3e03f */
[----:B------:R-:W-:Y:S01]  /*f880*/  R2UR UR9, R11 ;  /* 0x000000000b0972ca */ /* 0x000fe200000e0000 */
[----:B------:R-:W-:Y:S01]  /*f890*/  UIADD3.X UR15, URZ, UR33, URZ, UP0, !UPT ;  /* 0x000000213f0f7290 */ /* 0x000fe200087fe43f */
[----:B------:R-:W-:Y:S01]  /*f8a0*/  R2UR UR8, R4 ;  /* 0x00000000040872ca */ /* 0x000fe200000e0000 */
[----:B------:R-:W-:Y:S01]  /*f8b0*/  UPRMT UR23, URZ, 0x5410, UR22 ;  /* 0x000054103f177896 */ /* 0x000fe20008000016 */
[----:B------:R-:W-:Y:S01]  /*f8c0*/  R2UR UR10, R13 ;  /* 0x000000000d0a72ca */ /* 0x000fe200000e0000 */
[----:B------:R-:W-:Y:S01]  /*f8d0*/  VIADD R3, R3, 0x1 ;  /* 0x0000000103037836 */ /* 0x000fe20000000000 */
[----:B------:R-:W-:Y:S01]  /*f8e0*/  R2UR UR12, R6 ;  /* 0x00000000060c72ca */ /* 0x000fe200000e0000 */
[----:B------:R-:W-:Y:S01]  /*f8f0*/  ULEA UR11, UR11, UR7, 0xd ;  /* 0x000000070b0b7291 */ /* 0x000fe2000f8e683f */
[----:B------:R-:W-:Y:S01]  /*f900*/  R2UR UR28, R7 ;  /* 0x00000000071c72ca */ /* 0x000fe200000e0000 */
[----:B------:R-:W-:Y:S01]  /*f910*/  UPRMT UR36, URZ, 0x5410, UR20 ;  /* 0x000054103f247896 */ /* 0x000fe20008000014 */
[----:B------:R-:W-:Y:S01]  /*f920*/  ISETP.GT.AND P1, PT, R14, 0x1, PT ;  /* 0x000000010e00780c */ /* 0x000fe20003f24270 */
[----:B------:R-:W-:Y:S01]  /*f930*/  UIADD3 UR26, UR26, 0x12200, UR11 ;  /* 0x000122001a1a7890 */ /* 0x000fe2000fffe00b */
[----:B------:R-:W-:Y:S01]  /*f940*/  ISETP.NE.AND P0, PT, R3, 0x12, PT ;  /* 0x000000120300780c */ /* 0x000fe20003f05270 */
[----:B------:R-:W-:Y:S01]  /*f950*/  UIADD3.X UR35, URZ, UR33, URZ, UP1, !UPT ;  /* 0x000000213f237290 */ /* 0x000fe20008ffe43f */
[----:B------:R-:W-:Y:S01]  /*f960*/  VIADD R13, R13, 0x20 ;  /* 0x000000200d0d7836 */ /* 0x000fe20000000000 */
[----:B------:R-:W-:Y:S01]  /*f970*/  UIADD3 UR8, UR8, 0x200, URZ ;  /* 0x0000020008087890 */ /* 0x000fe2000fffe03f */
[----:B------:R-:W-:Y:S01]  /*f980*/  SEL R5, RZ, 0x1, P0 ;  /* 0x00000001ff057807 */ /* 0x000fe20000000000 */
[----:B------:R-:W-:Y:S01]  /*f990*/  UMOV UR16, 0x0 ;  /* 0x0000000000107882 */ /* 0x000fe20000000000 */
[----:B------:R-:W-:Y:S01]  /*f9a0*/  UMOV UR17, 0x10000000 ;  /* 0x1000000000117882 */ /* 0x000fe20000000000 */
[----:B------:R-:W-:Y:S01]  /*f9b0*/  UMOV UR11, UR27 ;  /* 0x0000001b000b7c82 */ /* 0x000fe20008000000 */
[----:B------:R-:W-:-:S02]  /*f9c0*/  LOP3.LUT R2, R2, R5, RZ, 0x3c, !PT ;  /* 0x0000000502027212 */ /* 0x000fc400078e3cff */
[----:B------:R-:W-:Y:S02]  /*f9d0*/  SEL R3, R3, RZ, P0 ;  /* 0x000000ff03037207 */ /* 0x000fe40000000000 */
[----:B------:R0:W-:Y:S02]  /*f9e0*/  UTMALDG.3D.MULTICAST [UR8], [UR14], UR23, desc[UR16] ;  /* 0x000010080e0073b4 */ /* 0x0001e40008011817 */
[----:B0-----:R-:W-:Y:S01]  /*f9f0*/  UMOV UR8, UR26 ;  /* 0x0000001a00087c82 */ /* 0x001fe20008000000 */
[----:B------:R-:W-:Y:S02]  /*fa00*/  UMOV UR11, UR28 ;  /* 0x0000001c000b7c82 */ /* 0x000fe40008000000 */
[----:B------:R0:W-:Y:S02]  /*fa10*/  UTMALDG.3D.MULTICAST [UR8], [UR34], UR36, desc[UR16] ;  /* 0x00001008220073b4 */ /* 0x0001e40008011824 */
[----:B0-----:R-:W-:Y:S05]  /*fa20*/  @P1 BRA `(.L_x_310) ;  /* 0xfffffffc00341947 */ /* 0x001fea000383ffff */
.L_x_307:
[----:B------:R-:W-:Y:S05]  /*fa30*/  BSYNC B1 ;  /* 0x0000000000017941 */ /* 0x000fea0003800000 */
.L_x_306:
[----:B------:R-:W2:Y:S01]  /*fa40*/  LDL.LU R15, [R1+0x80] ;  /* 0x00008000010f7983 */ /* 0x000ea20000300800 */
[----:B------:R-:W-:Y:S01]  /*fa50*/  LOP3.LUT P1, RZ, R9, 0xff, RZ, 0xc0, !PT ;  /* 0x000000ff09ff7812 */ /* 0x000fe2000782c0ff */
[----:B------:R-:W-:Y:S01]  /*fa60*/  VIADD R8, R8, UR19 ;  /* 0x0000001308087c36 */ /* 0x000fe20008000000 */
[----:B------:R-:W-:Y:S01]  /*fa70*/  ULDC.64 UR8, c[0x0][0x650] ;  /* 0x0001940000087ab9 */ /* 0x000fe20000000a00 */
[----:B------:R-:W3:Y:S01]  /*fa80*/  LDL.LU R12, [R1+0x84] ;  /* 0x00008400010c7983 */ /* 0x000ee20000300800 */
[----:B------:R-:W-:Y:S01]  /*fa90*/  IMAD.U32 R5, RZ, RZ, UR19 ;  /* 0x00000013ff057e24 */ /* 0x000fe2000f8e00ff */
[----:B------:R-:W-:Y:S01]  /*faa0*/  UISETP.GE.U32.AND UP0, UPT, UR19, 0x12, UPT ;  /* 0x000000121300788c */ /* 0x000fe2000bf06070 */
[----:B------:R-:W-:Y:S01]  /*fab0*/  ISETP.GT.U32.AND P0, PT, R8, 0x11, PT ;  /* 0x000000110800780c */ /* 0x000fe20003f04070 */
[----:B------:R-:W-:Y:S01]  /*fac0*/  BSSY B1, `(.L_x_311) ;  /* 0x000006d000017945 */ /* 0x000fe20003800000 */
[----:B------:R-:W-:Y:S01]  /*fad0*/  IMAD.MOV.U32 R7, RZ, RZ, -0x1 ;  /* 0xffffffffff077424 */ /* 0x000fe200078e00ff */
[----:B------:R-:W-:Y:S01]  /*fae0*/  PRMT R9, RZ, 0x7610, R9 ;  /* 0x00007610ff097816 */ /* 0x000fe20000000009 */
[----:B------:R-:W-:Y:S01]  /*faf0*/  IMAD.MOV.U32 R6, RZ, RZ, -0x1 ;  /* 0xffffffffff067424 */ /* 0x000fe200078e00ff */
[----:B------:R-:W-:-:S02]  /*fb00*/  ISETP.LT.U32.AND P0, PT, R5, 0x12, P0 ;  /* 0x000000120500780c */ /* 0x000fc40000701070 */
[----:B------:R-:W0:Y:S01]  /*fb10*/  @P1 S2R R3, SR_CgaCtaId ;  /* 0x0000000000031919 */ /* 0x000e220000008800 */
[----:B------:R-:W-:Y:S02]  /*fb20*/  @P1 MOV R2, 0x400 ;  /* 0x0000040000021802 */ /* 0x000fe40000000f00 */
[----:B------:R-:W-:Y:S02]  /*fb30*/  PLOP3.LUT P3, PT, PT, PT, UP0, 0x80, 0x0 ;  /* 0x000000000000781c */ /* 0x000fe40003f6f008 */
[----:B0-----:R-:W-:Y:S01]  /*fb40*/  @P1 LEA R4, R3, R2, 0x18 ;  /* 0x0000000203041211 */ /* 0x001fe200078ec0ff */
[----:B------:R-:W-:-:S03]  /*fb50*/  IMAD.WIDE.U32 R2, R8, 0x38e38e39, RZ ;  /* 0x38e38e3908027825 */ /* 0x000fc600078e00ff */
[----:B------:R0:W-:Y:S02]  /*fb60*/  @P1 SYNCS.ARRIVE.TRANS64.A1T0 RZ, [R4+URZ+0x138], RZ ;  /* 0x000138ff04ff19a7 */ /* 0x0001e4000810003f */
[----:B------:R-:W-:Y:S02]  /*fb70*/  SHF.R.U32.HI R5, RZ, 0x2, R3 ;  /* 0x00000002ff057819 */ /* 0x000fe40000011603 */
[----:B------:R-:W-:Y:S02]  /*fb80*/  SEL R3, RZ, 0x1, !P0 ;  /* 0x00000001ff037807 */ /* 0x000fe40004000000 */
[----:B------:R-:W-:Y:S01]  /*fb90*/  PRMT R2, RZ, 0x7610, R2 ;  /* 0x00007610ff027816 */ /* 0x000fe20000000002 */
[----:B------:R-:W-:Y:S01]  /*fba0*/  IMAD R8, R5, -0x12, R8 ;  /* 0xffffffee05087824 */ /* 0x000fe200078e0208 */
[----:B------:R-:W-:-:S04]  /*fbb0*/  LOP3.LUT R0, R0, R3, RZ, 0x3c, !PT ;  /* 0x0000000300007212 */ /* 0x000fc800078e3cff */
[----:B------:R-:W-:Y:S01]  /*fbc0*/  @P3 LOP3.LUT R0, R0, 0x1, R5, 0x78, !PT ;  /* 0x0000000100003812 */ /* 0x000fe200078e7805 */
[----:B------:R-:W-:Y:S01]  /*fbd0*/  IMAD.MOV.U32 R5, RZ, RZ, -0x1 ;  /* 0xffffffffff057424 */ /* 0x000fe200078e00ff */
[----:B---3--:R-:W-:-:S04]  /*fbe0*/  IADD3 R12, P1, R12, UR24, RZ ;  /* 0x000000180c0c7c10 */ /* 0x008fc8000ff3e0ff */
[----:B--2---:R-:W-:Y:S01]  /*fbf0*/  IADD3.X R15, R15, UR21, RZ, P1, !PT ;  /* 0x000000150f0f7c10 */ /* 0x004fe20008ffe4ff */
[----:B------:R0:W-:Y:S01]  /*fc00*/  STL [R1+0x84], R12 ;  /* 0x0000840c01007387 */ /* 0x0001e20000100800 */
[----:B------:R-:W-:-:S03]  /*fc10*/  ISETP.GE.U32.AND P0, PT, R12, UR8, PT ;  /* 0x000000080c007c0c */ /* 0x000fc6000bf06070 */
[----:B------:R0:W-:Y:S01]  /*fc20*/  STL [R1+0x80], R15 ;  /* 0x0000800f01007387 */ /* 0x0001e20000100800 */
[----:B------:R-:W-:-:S13]  /*fc30*/  ISETP.GE.U32.AND.EX P0, PT, R15, UR9, PT, P0 ;  /* 0x000000090f007c0c */ /* 0x000fda000bf06100 */
[----:B0-----:R-:W-:Y:S05]  /*fc40*/  @P0 BRA `(.L_x_312) ;  /* 0x0000000400500947 */ /* 0x001fea0003800000 */
[----:B------:R-:W-:Y:S01]  /*fc50*/  ULDC.64 UR8, c[0x0][0x628] ;  /* 0x00018a0000087ab9 */ /* 0x000fe20000000a00 */
[----:B------:R-:W0:Y:S01]  /*fc60*/  S2R R11, SR_CTAID.X ;  /* 0x00000000000b7919 */ /* 0x000e220000002500 */
[----:B------:R-:W-:Y:S01]  /*fc70*/  ISETP.NE.U32.AND P0, PT, RZ, UR8, PT ;  /* 0x00000008ff007c0c */ /* 0x000fe2000bf05070 */
[----:B------:R-:W-:Y:S01]  /*fc80*/  ULDC UR11, c[0x0][0x630] ;  /* 0x00018c00000b7ab9 */ /* 0x000fe20000000800 */
[----:B------:R-:W-:Y:S01]  /*fc90*/  IMAD.MOV.U32 R2, RZ, RZ, R12 ;  /* 0x000000ffff027224 */ /* 0x000fe200078e000c */
[----:B------:R-:W1:Y:S01]  /*fca0*/  S2R R10, SR_CTAID.Y ;  /* 0x00000000000a7919 */ /* 0x000e620000002600 */
[----:B------:R-:W-:Y:S01]  /*fcb0*/  ISETP.NE.AND.EX P0, PT, RZ, UR9, PT, P0 ;  /* 0x00000009ff007c0c */ /* 0x000fe2000bf05300 */
[----:B------:R-:W-:-:S12]  /*fcc0*/  IMAD.MOV.U32 R3, RZ, RZ, R15 ;  /* 0x000000ffff037224 */ /* 0x000fd800078e000f */
[----:B------:R-:W-:Y:S05]  /*fcd0*/  @!P0 BRA `(.L_x_313) ;  /* 0x0000000000288947 */ /* 0x000fea0003800000 */
[----:B------:R-:W-:Y:S02]  /*fce0*/  ULDC UR10, c[0x0][0x634] ;  /* 0x00018d00000a7ab9 */ /* 0x000fe40000000800 */
[----:B------:R-:W-:-:S05]  /*fcf0*/  IADD3 R7, P0, R12, UR10, RZ ;  /* 0x0000000a0c077c10 */ /* 0x000fca000ff1e0ff */
[----:B------:R-:W-:-:S04]  /*fd00*/  IMAD.X R13, RZ, RZ, R15, P0 ;  /* 0x000000ffff0d7224 */ /* 0x000fc800000e060f */
[----:B------:R-:W-:-:S04]  /*fd10*/  IMAD.WIDE.U32 R4, R13, UR8, RZ ;  /* 0x000000080d047c25 */ /* 0x000fc8000f8e00ff */
[----:B------:R-:W-:-:S04]  /*fd20*/  IMAD.WIDE.U32 R4, P0, R7, UR9, R4 ;  /* 0x0000000907047c25 */ /* 0x000fc8000f800004 */
[----:B------:R-:W-:-:S04]  /*fd30*/  IMAD.WIDE.U32 R6, R7, UR8, RZ ;  /* 0x0000000807067c25 */ /* 0x000fc8000f8e00ff */
[----:B------:R-:W-:Y:S01]  /*fd40*/  IMAD.X R3, RZ, RZ, RZ, P0 ;  /* 0x000000ffff037224 */ /* 0x000fe200000e06ff */
[----:B------:R-:W-:Y:S01]  /*fd50*/  IADD3 RZ, P0, R7, R4, RZ ;  /* 0x0000000407ff7210 */ /* 0x000fe20007f1e0ff */
[----:B------:R-:W-:-:S04]  /*fd60*/  IMAD.MOV.U32 R2, RZ, RZ, R5 ;  /* 0x000000ffff027224 */ /* 0x000fc800078e0005 */
[----:B------:R-:W-:-:S08]  /*fd70*/  IMAD.WIDE.U32.X R2, R13, UR9, R2, P0 ;  /* 0x000000090d027c25 */ /* 0x000fd000080e0402 */
.L_x_313:
[--C-:B------:R-:W-:Y:S01]  /*fd80*/  SHF.R.U64 R6, R2, UR11, R3.reuse ;  /* 0x0000000b02067c19 */ /* 0x100fe20008001203 */
[----:B------:R-:W-:Y:S01]  /*fd90*/  ULDC.64 UR8, c[0x0][0x620] ;  /* 0x0001880000087ab9 */ /* 0x000fe20000000a00 */
[----:B------:R-:W-:Y:S01]  /*fda0*/  SHF.R.U32.HI R2, RZ, UR11, R3 ;  /* 0x0000000bff027c19 */ /* 0x000fe20008011603 */
[----:B------:R-:W-:Y:S01]  /*fdb0*/  IMAD.MOV.U32 R3, RZ, RZ, R15 ;  /* 0x000000ffff037224 */ /* 0x000fe200078e000f */
[----:B------:R-:W-:Y:S01]  /*fdc0*/  IADD3 R5, P0, RZ, -R6, RZ ;  /* 0x80000006ff057210 */ /* 0x000fe20007f1e0ff */
[----:B------:R-:W2:Y:S01]  /*fdd0*/  LDC R16, c[0x0][0x144] ;  /* 0x00005100ff107b82 */ /* 0x000ea20000000800 */
[----:B0-----:R-:W-:Y:S01]  /*fde0*/  I2FP.F32.U32 R7, R11 ;  /* 0x0000000b00077245 */ /* 0x001fe20000201000 */
[----:B------:R-:W-:Y:S01]  /*fdf0*/  ULDC.64 UR14, c[0x0][0x640] ;  /* 0x00019000000e7ab9 */ /* 0x000fe20000000a00 */
[----:B------:R-:W-:Y:S01]  /*fe00*/  ULDC UR10, c[0x0][0x608] ;  /* 0x00018200000a7ab9 */ /* 0x000fe20000000800 */
[----:B------:R-:W-:Y:S01]  /*fe10*/  IMAD.X R2, RZ, RZ, ~R2, P0 ;  /* 0x000000ffff027224 */ /* 0x000fe200000e0e02 */
[----:B------:R-:W-:-:S03]  /*fe20*/  ISETP.NE.U32.AND P0, PT, RZ, UR14, PT ;  /* 0x0000000eff007c0c */ /* 0x000fc6000bf05070 */
[----:B------:R-:W-:Y:S01]  /*fe30*/  IMAD R4, R2, UR8, RZ ;  /* 0x0000000802047c24 */ /* 0x000fe2000f8e02ff */
[----:B------:R-:W0:Y:S01]  /*fe40*/  LDC R13, c[0x0][0x148] ;  /* 0x00005200ff0d7b82 */ /* 0x000e220000000800 */
[----:B------:R-:W-:Y:S01]  /*fe50*/  IMAD.MOV.U32 R2, RZ, RZ, R12 ;  /* 0x000000ffff027224 */ /* 0x000fe200078e000c */
[----:B------:R-:W-:-:S03]  /*fe60*/  ISETP.NE.AND.EX P0, PT, RZ, UR15, PT, P0 ;  /* 0x0000000fff007c0c */ /* 0x000fc6000bf05300 */
[----:B------:R-:W-:Y:S01]  /*fe70*/  IMAD.WIDE.U32 R2, R5, UR8, R2 ;  /* 0x0000000805027c25 */ /* 0x000fe2000f8e0002 */
[----:B------:R-:W-:-:S03]  /*fe80*/  ULDC UR8, c[0x0][0x150] ;  /* 0x0000540000087ab9 */ /* 0x000fc60000000800 */
[----:B------:R-:W-:Y:S02]  /*fe90*/  IMAD R5, R5, UR9, R4 ;  /* 0x0000000905057c24 */ /* 0x000fe4000f8e0204 */
[----:B------:R-:W-:Y:S01]  /*fea0*/  FMUL R4, R7, UR8 ;  /* 0x0000000807047c20 */ /* 0x000fe20008400000 */
[----:B------:R-:W-:Y:S01]  /*feb0*/  ULDC UR8, c[0x0][0x618] ;  /* 0x0001860000087ab9 */ /* 0x000fe20000000800 */
[----:B------:R-:W-:Y:S01]  /*fec0*/  ULDC UR9, c[0x0][0x154] ;  /* 0x0000550000097ab9 */ /* 0x000fe20000000800 */
[----:B------:R-:W-:-:S03]  /*fed0*/  IMAD.IADD R3, R3, 0x1, R5 ;  /* 0x0000000103037824 */ /* 0x000fc600078e0205 */
[----:B------:R-:W3:Y:S02]  /*fee0*/  F2I.U32.TRUNC.NTZ R4, R4 ;  /* 0x0000000400047305 */ /* 0x000ee4000020f000 */
[----:B------:R-:W-:Y:S02]  /*fef0*/  SHF.R.U64 R7, R2, UR8, R3 ;  /* 0x0000000802077c19 */ /* 0x000fe40008001203 */
[----:B-1----:R-:W-:-:S05]  /*ff00*/  I2FP.F32.U32 R2, R10 ;  /* 0x0000000a00027245 */ /* 0x002fca0000201000 */
[----:B------:R-:W-:Y:S01]  /*ff10*/  FMUL R5, R2, UR9 ;  /* 0x0000000902057c20 */ /* 0x000fe20008400000 */
[----:B------:R-:W-:Y:S01]  /*ff20*/  SHF.R.U32.HI R2, RZ, UR8, R3 ;  /* 0x00000008ff027c19 */ /* 0x000fe20008011603 */
[----:B------:R-:W-:Y:S02]  /*ff30*/  ULDC UR8, c[0x0][0x658] ;  /* 0x0001960000087ab9 */ /* 0x000fe40000000800 */
[----:B------:R1:W4:Y:S01]  /*ff40*/  F2I.U32.TRUNC.NTZ R15, R5 ;  /* 0x00000005000f7305 */ /* 0x000322000020f000 */
[--C-:B------:R-:W-:Y:S02]  /*ff50*/  SHF.R.U64 R14, R7, UR10, R2.reuse ;  /* 0x0000000a070e7c19 */ /* 0x100fe40008001202 */
[----:B------:R-:W-:Y:S01]  /*ff60*/  SHF.R.U32.HI R3, RZ, UR10, R2 ;  /* 0x0000000aff037c19 */ /* 0x000fe20008011602 */
[----:B---3--:R-:W-:-:S03]  /*ff70*/  IMAD.MOV R2, RZ, RZ, -R4 ;  /* 0x000000ffff027224 */ /* 0x008fc600078e0a04 */
[----:B------:R-:W-:Y:S01]  /*ff80*/  SHF.R.U64 R12, R14, UR8, R3 ;  /* 0x000000080e0c7c19 */ /* 0x000fe20008001203 */
[----:B--2---:R-:W-:Y:S01]  /*ff90*/  IMAD R17, R16, R2, R11 ;  /* 0x0000000210117224 */ /* 0x004fe200078e020b */
[----:B------:R-:W-:-:S03]  /*ffa0*/  SHF.R.U32.HI R4, RZ, UR8, R3 ;  /* 0x00000008ff047c19 */ /* 0x000fc60008011603 */
[----:B------:R-:W-:Y:S02]  /*ffb0*/  IMAD.MOV.U32 R2, RZ, RZ, R12 ;  /* 0x000000ffff027224 */ /* 0x000fe400078e000c */
[----:B------:R-:W-:Y:S01]  /*ffc0*/  IMAD.MOV.U32 R3, RZ, RZ, R4 ;  /* 0x000000ffff037224 */ /* 0x000fe200078e0004 */
[----:B-1--4-:R-:W-:Y:S06]  /*ffd0*/  @!P0 BRA `(.L_x_314) ;  /* 0x0000000000288947 */ /* 0x012fec0003800000 */
[----:B------:R-:W-:Y:S02]  /*ffe0*/  ULDC UR8, c[0x0][0x64c] ;  /* 0x0001930000087ab9 */ /* 0x000fe40000000800 */
[----:B------:R-:W-:-:S05]  /*fff0*/  IADD3 R3, P0, R12, UR8, RZ ;  /* 0x000000080c037c10 */ /* 0x000fca000ff1e0ff */
[----:B------:R-:W-:-:S04]  /*10000*/  IMAD.X R11, RZ, RZ, R4, P0 ;  /* 0x000000ffff0b7224 */ /* 0x000fc800000e0604 */
[----:B------:R-:W-:-:S04]  /*10010*/  IMAD.WIDE.U32 R4, R11, UR14, RZ ;  /* 0x0000000e0b047c25 */ /* 0x000fc8000f8e00ff */
[----:B------:R-:W-:-:S04]  /*10020*/  IMAD.WIDE.U32 R4, P0, R3, UR15, R4 ;  /* 0x0000000f03047c25 */ /* 0x000fc8000f800004 */
[----:B------:R-:W-:-:S04]  /*10030*/  IMAD.WIDE.U32 R2, R3, UR14, RZ ;  /* 0x0000000e03027c25 */ /* 0x000fc8000f8e00ff */
[----:B------:R-:W-:Y:S01]  /*10040*/  IMAD.MOV.U32 R2, RZ, RZ, R5 ;  /* 0x000000ffff027224 */ /* 0x000fe200078e0005 */
[----:B------:R-:W-:Y:S01]  /*10050*/  IADD3 RZ, P1, R3, R4, RZ ;  /* 0x0000000403ff7210 */ /* 0x000fe20007f3e0ff */
[----:B------:R-:W-:-:S04]  /*10060*/  IMAD.X R3, RZ, RZ, RZ, P0 ;  /* 0x000000ffff037224 */ /* 0x000fc800000e06ff */
[----:B------:R-:W-:-:S08]  /*10070*/  IMAD.WIDE.U32.X R2, R11, UR15, R2, P1 ;  /* 0x0000000f0b027c25 */ /* 0x000fd000088e0402 */
.L_x_314:
[----:B------:R-:W-:Y:S01]  /*10080*/  ULDC UR8, c[0x0][0x648] ;  /* 0x0001920000087ab9 */ /* 0x000fe20000000800 */
[----:B------:R-:W-:Y:S01]  /*10090*/  IMAD.MOV R15, RZ, RZ, -R15 ;  /* 0x000000ffff0f7224 */ /* 0x000fe200078e0a0f */
[----:B------:R-:W-:Y:S01]  /*100a0*/  SHF.R.U64 R3, R2, UR8, R3 ;  /* 0x0000000802037c19 */ /* 0x000fe20008001203 */
[----:B------:R-:W-:Y:S01]  /*100b0*/  ULDC UR8, c[0x0][0x638] ;  /* 0x00018e0000087ab9 */ /* 0x000fe20000000800 */
[----:B------:R-:W-:Y:S01]  /*100c0*/  LOP3.LUT R2, R14, UR18, RZ, 0xc0, !PT ;  /* 0x000000120e027c12 */ /* 0x000fe2000f8ec0ff */
[----:B0-----:R-:W-:Y:S01]  /*100d0*/  @P2 IMAD R17, R13, R15, R10 ;  /* 0x0000000f0d112224 */ /* 0x001fe200078e020a */
[----:B------:R-:W-:Y:S01]  /*100e0*/  LOP3.LUT R7, R7, UR4, RZ, 0xc0, !PT ;  /* 0x0000000407077c12 */ /* 0x000fe2000f8ec0ff */
[----:B------:R-:W-:Y:S01]  /*100f0*/  IMAD.MOV R5, RZ, RZ, -R3 ;  /* 0x000000ffff057224 */ /* 0x000fe200078e0a03 */
[----:B------:R-:W-:Y:S01]  /*10100*/  ULDC UR9, c[0x0][0x610] ;  /* 0x0001840000097ab9 */ /* 0x000fe20000000800 */
[----:B------:R-:W-:Y:S02]  /*10110*/  IMAD R2, R3, UR5, R2 ;  /* 0x0000000503027c24 */ /* 0x000fe4000f8e0202 */
[----:B------:R-:W-:Y:S01]  /*10120*/  IMAD R12, R5, UR8, R12 ;  /* 0x00000008050c7c24 */ /* 0x000fe2000f8e020c */
[----:B------:R-:W-:Y:S01]  /*10130*/  ULDC UR8, c[0x0][0x600] ;  /* 0x0001800000087ab9 */ /* 0x000fe20000000800 */
[----:B------:R-:W-:-:S02]  /*10140*/  IMAD R5, R2, UR9, R17 ;  /* 0x0000000902057c24 */ /* 0x000fc4000f8e0211 */
[----:B------:R-:W-:Y:S02]  /*10150*/  IMAD R12, R12, UR8, R7 ;  /* 0x000000080c0c7c24 */ /* 0x000fe4000f8e0207 */
[----:B------:R-:W-:-:S03]  /*10160*/  IMAD.MOV.U32 R2, RZ, RZ, 0x1 ;  /* 0x00000001ff027424 */ /* 0x000fc600078e00ff */
[----:B------:R-:W-:Y:S02]  /*10170*/  SEL R7, R12, R5, !P2 ;  /* 0x000000050c077207 */ /* 0x000fe40005000000 */
[----:B------:R-:W-:-:S07]  /*10180*/  SEL R5, R5, R12, !P2 ;  /* 0x0000000c05057207 */ /* 0x000fce0005000000 */
.L_x_312:
[----:B------:R-:W-:Y:S05]  /*10190*/  BSYNC B1 ;  /* 0x0000000000017941 */ /* 0x000fea0003800000 */
.L_x_311:
[----:B------:R-:W-:-:S13]  /*101a0*/  LOP3.LUT P0, RZ, R2, 0xff, RZ, 0xc0, !PT ;  /* 0x000000ff02ff7812 */ /* 0x000fda000780c0ff */
[----:B------:R-:W-:Y:S05]  /*101b0*/  @P0 BRA `(.L_x_315) ;  /* 0xfffffff400180947 */ /* 0x000fea000383ffff */
[----:B------:R-:W-:Y:S05]  /*101c0*/  BSYNC B0 ;  /* 0x0000000000007941 */ /* 0x000fea0003800000 */
.L_x_304:
[----:B------:R-:W-:-:S03]  /*101d0*/  UMOV UR8, 0xffffffff ;  /* 0xffffffff00087882 */ /* 0x000fc60000000000 */
[----:B------:R-:W-:Y:S05]  /*101e0*/  BRA.DIV UR8, `(.L_x_316) ;  /* 0x0000000e08207947 */ /* 0x000fea000b800000 */
[----:B------:R-:W-:-:S13]  /*101f0*/  ELECT P0, URZ, PT ;  /* 0x00000000003f782f */ /* 0x000fda0003800000 */
.L_x_344:
[----:B------:R-:W-:Y:S04]  /*10200*/  BSSY B0, `(.L_x_317) ;  /* 0x00000aa000007945 */ /* 0x000fe80003800000 */
[----:B------:R-:W-:Y:S05]  /*10210*/  @!P0 BRA `(.L_x_318) ;  /* 0x0000000800a08947 */ /* 0x000fea0003800000 */
[----:B------:R-:W-:-:S04]  /*10220*/  ULOP3.LUT UR8, UR13, 0x2, URZ, 0xfc, !UPT ;  /* 0x000000020d087892 */ /* 0x000fc8000f8efc3f */
[----:B------:R-:W-:-:S06]  /*10230*/  UISETP.NE.AND UP0, UPT, UR8, 0x3, UPT ;  /* 0x000000030800788c */ /* 0x000fcc000bf05270 */
[----:B------:R-:W-:-:S13]  /*10240*/  PLOP3.LUT P0, PT, PT, PT, UP0, 0x80, 0x0 ;  /* 0x000000000000781c */ /* 0x000fda0003f0f008 */
[----:B------:R-:W-:Y:S05]  /*10250*/  @!P0 BRA `(.L_x_319) ;  /* 0x0000000000048947 */ /* 0x000fea0003800000 */
[----:B------:R-:W-:Y:S01]  /*10260*/  BPT.TRAP 0x1 ;  /* 0x000000040000795c */ /* 0x000fe20000300000 */
.L_x_319:
[----:B------:R-:W0:Y:S01]  /*10270*/  S2R R3, SR_CgaCtaId ;  /* 0x0000000000037919 */ /* 0x000e220000008800 */
[----:B------:R-:W-:-:S04]  /*10280*/  MOV R2, 0x400 ;  /* 0x0000040000027802 */ /* 0x000fc80000000f00 */
[----:B0-----:R-:W-:Y:S02]  /*10290*/  LEA R3, R3, R2, 0x18 ;  /* 0x0000000203037211 */ /* 0x001fe400078ec0ff */
[----:B------:R-:W-:-:S03]  /*102a0*/  SHF.L.U32 R2, R0, 0x1f, RZ ;  /* 0x0000001f00027819 */ /* 0x000fc600000006ff */
[----:B------:R-:W-:-:S04]  /*102b0*/  VIADD R3, R3, 0x90 ;  /* 0x0000009003037836 */ /* 0x000fc80000000000 */
[C---:B------:R-:W-:Y:S02]  /*102c0*/  IMAD R7, R8.reuse, 0x8, R3 ;  /* 0x0000000808077824 */ /* 0x040fe400078e0203 */
[----:B------:R-:W-:Y:S02]  /*102d0*/  VIADD R8, R8, 0x1 ;  /* 0x0000000108087836 */ /* 0x000fe40000000000 */
[----:B------:R-:W0:Y:S03]  /*102e0*/  SYNCS.PHASECHK.TRANS64.TRYWAIT P0, [R7+URZ], R2 ;  /* 0x00000002070075a7 */ /* 0x000e26000800017f */
[----:B------:R-:W-:-:S04]  /*102f0*/  ISETP.NE.AND P1, PT, R8, 0x12, PT ;  /* 0x000000120800780c */ /* 0x000fc80003f25270 */
[----:B------:R-:W-:Y:S02]  /*10300*/  SEL R5, RZ, 0x1, P1 ;  /* 0x00000001ff057807 */ /* 0x000fe40000800000 */
[----:B------:R-:W-:Y:S02]  /*10310*/  SEL R8, R8, RZ, P1 ;  /* 0x000000ff08087207 */ /* 0x000fe40000800000 */
[----:B------:R-:W-:-:S03]  /*10320*/  LOP3.LUT R5, R0, R5, RZ, 0x3c, !PT ;  /* 0x0000000500057212 */ /* 0x000fc600078e3cff */
[----:B------:R-:W-:Y:S01]  /*10330*/  IMAD R9, R8, 0x8, R3 ;  /* 0x0000000808097824 */ /* 0x000fe200078e0203 */
[----:B------:R-:W-:Y:S01]  /*10340*/  SHF.L.U32 R4, R5, 0x1f, RZ ;  /* 0x0000001f05047819 */ /* 0x000fe200000006ff */
[----:B0-----:R-:W-:Y:S06]  /*10350*/  @!P0 BRA `(.L_x_320) ;  /* 0x0000000800e48947 */ /* 0x001fec0003800000 */
.L_x_345:
[----:B------:R-:W1:Y:S01]  /*10360*/  SYNCS.PHASECHK.TRANS64.TRYWAIT P0, [R9+URZ], R4 ;  /* 0x00000004090075a7 */ /* 0x000e62000800017f */
[----:B------:R-:W-:-:S05]  /*10370*/  VIADD R0, R8, 0x1 ;  /* 0x0000000108007836 */ /* 0x000fca0000000000 */
[----:B------:R-:W-:-:S04]  /*10380*/  ISETP.NE.AND P1, PT, R0, 0x12, PT ;  /* 0x000000120000780c */ /* 0x000fc80003f25270 */
[----:B0-----:R-:W-:Y:S02]  /*10390*/  SEL R2, RZ, 0x1, P1 ;  /* 0x00000001ff027807 */ /* 0x001fe40000800000 */
[----:B------:R-:W-:Y:S02]  /*103a0*/  SEL R0, R0, RZ, P1 ;  /* 0x000000ff00007207 */ /* 0x000fe40000800000 */
[----:B------:R-:W-:-:S03]  /*103b0*/  LOP3.LUT R7, R5, R2, RZ, 0x3c, !PT ;  /* 0x0000000205077212 */ /* 0x000fc600078e3cff */
[----:B------:R-:W-:Y:S01]  /*103c0*/  IMAD R6, R0, 0x8, R3 ;  /* 0x0000000800067824 */ /* 0x000fe200078e0203 */
[----:B------:R-:W-:Y:S01]  /*103d0*/  SHF.L.U32 R5, R7, 0x1f, RZ ;  /* 0x0000001f07057819 */ /* 0x000fe200000006ff */
[----:B-1----:R-:W-:Y:S06]  /*103e0*/  @!P0 BRA `(.L_x_321) ;  /* 0x0000000800d48947 */ /* 0x002fec0003800000 */
.L_x_346:
[----:B------:R-:W1:Y:S01]  /*103f0*/  SYNCS.PHASECHK.TRANS64.TRYWAIT P0, [R6+URZ], R5 ;  /* 0x00000005060075a7 */ /* 0x000e62000800017f */
[----:B------:R-:W-:-:S05]  /*10400*/  VIADD R0, R0, 0x1 ;  /* 0x0000000100007836 */ /* 0x000fca0000000000 */
[----:B------:R-:W-:-:S04]  /*10410*/  ISETP.NE.AND P1, PT, R0, 0x12, PT ;  /* 0x000000120000780c */ /* 0x000fc80003f25270 */
[----:B------:R-:W-:Y:S02]  /*10420*/  SEL R2, RZ, 0x1, P1 ;  /* 0x00000001ff027807 */ /* 0x000fe40000800000 */
[----:B------:R-:W-:Y:S02]  /*10430*/  SEL R0, R0, RZ, P1 ;  /* 0x000000ff00007207 */ /* 0x000fe40000800000 */
[----:B------:R-:W-:-:S03]  /*10440*/  LOP3.LUT R7, R7, R2, RZ, 0x3c, !PT ;  /* 0x0000000207077212 */ /* 0x000fc600078e3cff */
[----:B0-----:R-:W-:Y:S01]  /*10450*/  IMAD R9, R0, 0x8, R3 ;  /* 0x0000000800097824 */ /* 0x001fe200078e0203 */
[----:B------:R-:W-:Y:S01]  /*10460*/  SHF.L.U32 R4, R7, 0x1f, RZ ;  /* 0x0000001f07047819 */ /* 0x000fe200000006ff */
[----:B-1----:R-:W-:Y:S06]  /*10470*/  @!P0 BRA `(.L_x_322) ;  /* 0x0000000800c48947 */ /* 0x002fec0003800000 */
.L_x_347:
        /* <DEDUP_REMOVED lines=9> */
.L_x_348:
        /* <DEDUP_REMOVED lines=9> */
.L_x_349:
        /* <DEDUP_REMOVED lines=9> */
.L_x_350:
        /* <DEDUP_REMOVED lines=9> */
.L_x_351:
        /* <DEDUP_REMOVED lines=9> */
.L_x_352:
        /* <DEDUP_REMOVED lines=9> */
.L_x_353:
        /* <DEDUP_REMOVED lines=9> */
.L_x_354:
        /* <DEDUP_REMOVED lines=9> */
.L_x_355:
        /* <DEDUP_REMOVED lines=9> */
.L_x_356:
        /* <DEDUP_REMOVED lines=9> */
.L_x_357:
        /* <DEDUP_REMOVED lines=9> */
.L_x_358:
        /* <DEDUP_REMOVED lines=9> */
.L_x_359:
        /* <DEDUP_REMOVED lines=9> */
.L_x_360:
[----:B------:R-:W1:Y:S01]  /*10bd0*/  SYNCS.PHASECHK.TRANS64.TRYWAIT P0, [R6+URZ], R5 ;  /* 0x00000005060075a7 */ /* 0x000e62000800017f */
[----:B------:R-:W-:-:S05]  /*10be0*/  VIADD R0, R0, 0x1 ;  /* 0x0000000100007836 */ /* 0x000fca0000000000 */
[----:B------:R-:W-:-:S04]  /*10bf0*/  ISETP.NE.AND P1, PT, R0, 0x12, PT ;  /* 0x000000120000780c */ /* 0x000fc80003f25270 */
[----:B------:R-:W-:Y:S02]  /*10c00*/  SEL R2, RZ, 0x1, P1 ;  /* 0x00000001ff027807 */ /* 0x000fe40000800000 */
[----:B------:R-:W-:Y:S02]  /*10c10*/  SEL R0, R0, RZ, P1 ;  /* 0x000000ff00007207 */ /* 0x000fe40000800000 */
[----:B------:R-:W-:Y:S01]  /*10c20*/  LOP3.LUT R2, R7, R2, RZ, 0x3c, !PT ;  /* 0x0000000207027212 */ /* 0x000fe200078e3cff */
[----:B-1----:R-:W-:Y:S06]  /*10c30*/  @!P0 BRA `(.L_x_336) ;  /* 0x0000000400ec8947 */ /* 0x002fec0003800000 */
.L_x_361:
[----:B------:R-:W-:Y:S01]  /*10c40*/  IMAD R3, R0, 0x8, R3 ;  /* 0x0000000800037824 */ /* 0x000fe200078e0203 */
[----:B------:R-:W-:-:S07]  /*10c50*/  SHF.L.U32 R0, R2, 0x1f, RZ ;  /* 0x0000001f02007819 */ /* 0x000fce00000006ff */
.L_x_337:
[----:B--2---:R2:W3:Y:S02]  /*10c60*/  SYNCS.PHASECHK.TRANS64.TRYWAIT P0, [R3+URZ], R0 ;  /* 0x00000000030075a7 */ /* 0x0044e4000800017f */
[----:B---3--:R-:W-:Y:S05]  /*10c70*/  @!P0 NANOSLEEP.SYNCS 0x989680 ;  /* 0x009896800000895d */ /* 0x008fea0003900000 */
[----:B------:R-:W3:Y:S02]  /*10c80*/  @!P0 SYNCS.PHASECHK.TRANS64 P0, [R3+URZ], R0 ;  /* 0x00000000030085a7 */ /* 0x000ee4000800007f */
[----:B---3--:R-:W-:Y:S05]  /*10c90*/  @!P0 BRA `(.L_x_337) ;  /* 0xfffffffc00f08947 */ /* 0x008fea000383ffff */
.L_x_318:
[----:B------:R-:W-:Y:S05]  /*10ca0*/  BSYNC B0 ;  /* 0x0000000000007941 */ /* 0x000fea0003800000 */
.L_x_317:
[----:B------:R-:W-:Y:S05]  /*10cb0*/  EXIT ;  /* 0x000000000000794d */ /* 0x000fea0003800000 */
.L_x_22:
[----:B-1----:R-:W-:-:S04]  /*10cc0*/  IMAD.U32 R3, RZ, RZ, UR6 ;  /* 0x00000006ff037e24 */ /* 0x002fc8000f8e00ff */
[----:B------:R1:W2:Y:S03]  /*10cd0*/  SYNCS.PHASECHK.TRANS64.TRYWAIT P0, [R3+URZ], R0 ;  /* 0x00000000030075a7 */ /* 0x0002a6000800017f */
[----:B--2---:R-:W-:Y:S05]  /*10ce0*/  @!P0 NANOSLEEP.SYNCS 0x989680 ;  /* 0x009896800000895d */ /* 0x004fea0003900000 */
[----:B------:R-:W2:Y:S02]  /*10cf0*/  @!P0 SYNCS.PHASECHK.TRANS64 P0, [R3+URZ], R0 ;  /* 0x00000000030085a7 */ /* 0x000ea4000800007f */
[----:B--2---:R-:W-:Y:S05]  /*10d00*/  @!P0 BRA `(.L_x_22) ;  /* 0xfffffffc00ec8947 */ /* 0x004fea000383ffff */
[----:B------:R-:W-:Y:S05]  /*10d10*/  BRA `(.L_x_21) ;  /* 0xffffff1000c07947 */ /* 0x000fea000383ffff */
.L_x_28:
[----:B-----5:R1:W-:Y:S02]  /*10d20*/  STL [R1+0x90], R0 ;  /* 0x0000900001007387 */ /* 0x0203e40000100800 */
[----:B-1----:R-:W-:-:S04]  /*10d30*/  IMAD.U32 R0, RZ, RZ, UR9 ;  /* 0x00000009ff007e24 */ /* 0x002fc8000f8e00ff */
[----:B------:R1:W3:Y:S03]  /*10d40*/  SYNCS.PHASECHK.TRANS64.TRYWAIT P0, [R0+URZ], R229 ;  /* 0x000000e5000075a7 */ /* 0x0002e6000800017f */
[----:B---3--:R-:W-:Y:S05]  /*10d50*/  @!P0 NANOSLEEP.SYNCS 0x989680 ;  /* 0x009896800000895d */ /* 0x008fea0003900000 */
[----:B------:R1:W3:Y:S02]  /*10d60*/  @!P0 SYNCS.PHASECHK.TRANS64 P0, [R0+URZ], R229 ;  /* 0x000000e5000085a7 */ /* 0x0002e4000800007f */
[----:B-1----:R1:W5:Y:S02]  /*10d70*/  LDL.LU R0, [R1+0x90] ;  /* 0x0000900001007983 */ /* 0x0023640000300800 */
[----:B-1-3--:R-:W-:Y:S05]  /*10d80*/  @!P0 BRA `(.L_x_28) ;  /* 0xfffffffc00e48947 */ /* 0x00afea000383ffff */
[----:B------:R-:W-:Y:S05]  /*10d90*/  BRA `(.L_x_27) ;  /* 0xffffff2400207947 */ /* 0x000fea000383ffff */
.L_x_305:
[----:B------:R-:W-:Y:S01]  /*10da0*/  BSSY B1, `(.L_x_338) ;  /* 0x0000006000017945 */ /* 0x000fe20003800000 */
[----:B------:R-:W-:-:S07]  /*10db0*/  IMAD.MOV.U32 R2, RZ, RZ, -0x1 ;  /* 0xffffffffff027424 */ /* 0x000fce00078e00ff */
[----:B------:R-:W-:Y:S05]  /*10dc0*/  WARPSYNC.COLLECTIVE R2, `(.L_x_339) ;  /* 0x00000000020c7348 */ /* 0x000fea0003c00000 */
[----:B------:R-:W-:Y:S02]  /*10dd0*/  ELECT P0, UR62, PT ;  /* 0x00000000003e782f */ /* 0x000fe40003800000 */
[----:B------:R-:W-:Y:S01]  /*10de0*/  MOV R2, UR62 ;  /* 0x0000003e00027c02 */ /* 0x000fe20008000f00 */
[----:B------:R-:W-:Y:S10]  /*10df0*/  ENDCOLLECTIVE ;  /* 0x000000000000791b */ /* 0x000ff40003800000 */
.L_x_339:
[----:B------:R-:W-:Y:S05]  /*10e00*/  BSYNC B1 ;  /* 0x0000000000017941 */ /* 0x000fea0003800000 */
.L_x_338:
[----:B------:R-:W-:Y:S05]  /*10e10*/  BRA `(.L_x_340) ;  /* 0xffffffe8000c7947 */ /* 0x000fea000383ffff */
.L_x_308:
[----:B0-----:R0:W2:Y:S02]  /*10e20*/  SYNCS.PHASECHK.TRANS64.TRYWAIT P0, [R11+URZ+0x90], R4 ;  /* 0x000090040b0075a7 */ /* 0x0010a4000800017f */
[----:B--2---:R-:W-:Y:S05]  /*10e30*/  @!P0 NANOSLEEP.SYNCS 0x989680 ;  /* 0x009896800000895d */ /* 0x004fea0003900000 */
[----:B------:R-:W2:Y:S02]  /*10e40*/  @!P0 SYNCS.PHASECHK.TRANS64 P0, [R11+URZ+0x90], R4 ;  /* 0x000090040b0085a7 */ /* 0x000ea4000800007f */
[----:B--2---:R-:W-:Y:S05]  /*10e50*/  @!P0 BRA `(.L_x_308) ;  /* 0xfffffffc00f08947 */ /* 0x004fea000383ffff */
[----:B------:R-:W-:Y:S05]  /*10e60*/  BRA `(.L_x_341) ;  /* 0xffffffe8004c7947 */ /* 0x000fea000383ffff */
.L_x_316:
[----:B------:R-:W-:Y:S01]  /*10e70*/  BSSY B0, `(.L_x_342) ;  /* 0x0000006000007945 */ /* 0x000fe20003800000 */
[----:B------:R-:W-:-:S07]  /*10e80*/  IMAD.MOV.U32 R2, RZ, RZ, -0x1 ;  /* 0xffffffffff027424 */ /* 0x000fce00078e00ff */
[----:B------:R-:W-:Y:S05]  /*10e90*/  WARPSYNC.COLLECTIVE R2, `(.L_x_343) ;  /* 0x00000000020c7348 */ /* 0x000fea0003c00000 */
[----:B------:R-:W-:Y:S02]  /*10ea0*/  ELECT P0, UR62, PT ;  /* 0x00000000003e782f */ /* 0x000fe40003800000 */
[----:B------:R-:W-:Y:S01]  /*10eb0*/  MOV R2, UR62 ;  /* 0x0000003e00027c02 */ /* 0x000fe20008000f00 */
[----:B------:R-:W-:Y:S10]  /*10ec0*/  ENDCOLLECTIVE ;  /* 0x000000000000791b */ /* 0x000ff40003800000 */
.L_x_343:
[----:B------:R-:W-:Y:S05]  /*10ed0*/  BSYNC B0 ;  /* 0x0000000000007941 */ /* 0x000fea0003800000 */
.L_x_342:
[----:B------:R-:W-:Y:S05]  /*10ee0*/  BRA `(.L_x_344) ;  /* 0xfffffff000c47947 */ /* 0x000fea000383ffff */
.L_x_320:
[----:B0-----:R0:W1:Y:S02]  /*10ef0*/  SYNCS.PHASECHK.TRANS64.TRYWAIT P0, [R7+URZ], R2 ;  /* 0x00000002070075a7 */ /* 0x001064000800017f */
[----:B-1----:R-:W-:Y:S05]  /*10f00*/  @!P0 NANOSLEEP.SYNCS 0x989680 ;  /* 0x009896800000895d */ /* 0x002fea0003900000 */
[----:B------:R-:W1:Y:S02]  /*10f10*/  @!P0 SYNCS.PHASECHK.TRANS64 P0, [R7+URZ], R2 ;  /* 0x00000002070085a7 */ /* 0x000e64000800007f */
[----:B-1----:R-:W-:Y:S05]  /*10f20*/  @!P0 BRA `(.L_x_320) ;  /* 0xfffffffc00f08947 */ /* 0x002fea000383ffff */
[----:B------:R-:W-:Y:S05]  /*10f30*/  BRA `(.L_x_345) ;  /* 0xfffffff400087947 */ /* 0x000fea000383ffff */
.L_x_321:
[----:B0-----:R0:W1:Y:S02]  /*10f40*/  SYNCS.PHASECHK.TRANS64.TRYWAIT P0, [R9+URZ], R4 ;  /* 0x00000004090075a7 */ /* 0x001064000800017f */
[----:B-1----:R-:W-:Y:S05]  /*10f50*/  @!P0 NANOSLEEP.SYNCS 0x989680 ;  /* 0x009896800000895d */ /* 0x002fea0003900000 */
[----:B------:R-:W1:Y:S02]  /*10f60*/  @!P0 SYNCS.PHASECHK.TRANS64 P0, [R9+URZ], R4 ;  /* 0x00000004090085a7 */ /* 0x000e64000800007f */
[----:B-1----:R-:W-:Y:S05]  /*10f70*/  @!P0 BRA `(.L_x_321) ;  /* 0xfffffffc00f08947 */ /* 0x002fea000383ffff */
[----:B------:R-:W-:Y:S05]  /*10f80*/  BRA `(.L_x_346) ;  /* 0xfffffff400187947 */ /* 0x000fea000383ffff */
.L_x_322:
[----:B0-----:R0:W1:Y:S02]  /*10f90*/  SYNCS.PHASECHK.TRANS64.TRYWAIT P0, [R6+URZ], R5 ;  /* 0x00000005060075a7 */ /* 0x001064000800017f */
[----:B-1----:R-:W-:Y:S05]  /*10fa0*/  @!P0 NANOSLEEP.SYNCS 0x989680 ;  /* 0x009896800000895d */ /* 0x002fea0003900000 */
[----:B------:R-:W1:Y:S02]  /*10fb0*/  @!P0 SYNCS.PHASECHK.TRANS64 P0, [R6+URZ], R5 ;  /* 0x00000005060085a7 */ /* 0x000e64000800007f */
[----:B-1----:R-:W-:Y:S05]  /*10fc0*/  @!P0 BRA `(.L_x_322) ;  /* 0xfffffffc00f08947 */ /* 0x002fea000383ffff */
[----:B------:R-:W-:Y:S05]  /*10fd0*/  BRA `(.L_x_347) ;  /* 0xfffffff400287947 */ /* 0x000fea000383ffff */
.L_x_323:
[----:B0-----:R0:W1:Y:S02]  /*10fe0*/  SYNCS.PHASECHK.TRANS64.TRYWAIT P0, [R9+URZ], R4 ;  /* 0x00000004090075a7 */ /* 0x001064000800017f */
[----:B-1----:R-:W-:Y:S05]  /*10ff0*/  @!P0 NANOSLEEP.SYNCS 0x989680 ;  /* 0x009896800000895d */ /* 0x002fea0003900000 */
[----:B------:R-:W1:Y:S02]  /*11000*/  @!P0 SYNCS.PHASECHK.TRANS64 P0, [R9+URZ], R4 ;  /* 0x00000004090085a7 */ /* 0x000e64000800007f */
[----:B-1----:R-:W-:Y:S05]  /*11010*/  @!P0 BRA `(.L_x_323) ;  /* 0xfffffffc00f08947 */ /* 0x002fea000383ffff */
[----:B------:R-:W-:Y:S05]  /*11020*/  BRA `(.L_x_348) ;  /* 0xfffffff400387947 */ /* 0x000fea000383ffff */
.L_x_324:
[----:B0-----:R0:W1:Y:S02]  /*11030*/  SYNCS.PHASECHK.TRANS64.TRYWAIT P0, [R6+URZ], R5 ;  /* 0x00000005060075a7 */ /* 0x001064000800017f */
[----:B-1----:R-:W-:Y:S05]  /*11040*/  @!P0 NANOSLEEP.SYNCS 0x989680 ;  /* 0x009896800000895d */ /* 0x002fea0003900000 */
[----:B------:R-:W1:Y:S02]  /*11050*/  @!P0 SYNCS.PHASECHK.TRANS64 P0, [R6+URZ], R5 ;  /* 0x00000005060085a7 */ /* 0x000e64000800007f */
[----:B-1----:R-:W-:Y:S05]  /*11060*/  @!P0 BRA `(.L_x_324) ;  /* 0xfffffffc00f08947 */ /* 0x002fea000383ffff */
[----:B------:R-:W-:Y:S05]  /*11070*/  BRA `(.L_x_349) ;  /* 0xfffffff400487947 */ /* 0x000fea000383ffff */
.L_x_325:
[----:B0-----:R0:W1:Y:S02]  /*11080*/  SYNCS.PHASECHK.TRANS64.TRYWAIT P0, [R9+URZ], R4 ;  /* 0x00000004090075a7 */ /* 0x001064000800017f */
[----:B-1----:R-:W-:Y:S05]  /*11090*/  @!P0 NANOSLEEP.SYNCS 0x989680 ;  /* 0x009896800000895d */ /* 0x002fea0003900000 */
[----:B------:R-:W1:Y:S02]  /*110a0*/  @!P0 SYNCS.PHASECHK.TRANS64 P0, [R9+URZ], R4 ;  /* 0x00000004090085a7 */ /* 0x000e64000800007f */
[----:B-1----:R-:W-:Y:S05]  /*110b0*/  @!P0 BRA `(.L_x_325) ;  /* 0xfffffffc00f08947 */ /* 0x002fea000383ffff */
[----:B------:R-:W-:Y:S05]  /*110c0*/  BRA `(.L_x_350) ;  /* 0xfffffff400587947 */ /* 0x000fea000383ffff */
.L_x_326:
[----:B0-----:R0:W1:Y:S02]  /*110d0*/  SYNCS.PHASECHK.TRANS64.TRYWAIT P0, [R6+URZ], R5 ;  /* 0x00000005060075a7 */ /* 0x001064000800017f */
[----:B-1----:R-:W-:Y:S05]  /*110e0*/  @!P0 NANOSLEEP.SYNCS 0x989680 ;  /* 0x009896800000895d */ /* 0x002fea0003900000 */
[----:B------:R-:W1:Y:S02]  /*110f0*/  @!P0 SYNCS.PHASECHK.TRANS64 P0, [R6+URZ], R5 ;  /* 0x00000005060085a7 */ /* 0x000e64000800007f */
[----:B-1----:R-:W-:Y:S05]  /*11100*/  @!P0 BRA `(.L_x_326) ;  /* 0xfffffffc00f08947 */ /* 0x002fea000383ffff */
[----:B------:R-:W-:Y:S05]  /*11110*/  BRA `(.L_x_351) ;  /* 0xfffffff400687947 */ /* 0x000fea000383ffff */
.L_x_327:
[----:B0-----:R0:W1:Y:S02]  /*11120*/  SYNCS.PHASECHK.TRANS64.TRYWAIT P0, [R9+URZ], R4 ;  /* 0x00000004090075a7 */ /* 0x001064000800017f */
[----:B-1----:R-:W-:Y:S05]  /*11130*/  @!P0 NANOSLEEP.SYNCS 0x989680 ;  /* 0x009896800000895d */ /* 0x002fea0003900000 */
[----:B------:R-:W1:Y:S02]  /*11140*/  @!P0 SYNCS.PHASECHK.TRANS64 P0, [R9+URZ], R4 ;  /* 0x00000004090085a7 */ /* 0x000e64000800007f */
[----:B-1----:R-:W-:Y:S05]  /*11150*/  @!P0 BRA `(.L_x_327) ;  /* 0xfffffffc00f08947 */ /* 0x002fea000383ffff */
[----:B------:R-:W-:Y:S05]  /*11160*/  BRA `(.L_x_352) ;  /* 0xfffffff400787947 */ /* 0x000fea000383ffff */
.L_x_328:
[----:B0-----:R0:W1:Y:S02]  /*11170*/  SYNCS.PHASECHK.TRANS64.TRYWAIT P0, [R6+URZ], R5 ;  /* 0x00000005060075a7 */ /* 0x001064000800017f */
[----:B-1----:R-:W-:Y:S05]  /*11180*/  @!P0 NANOSLEEP.SYNCS 0x989680 ;  /* 0x009896800000895d */ /* 0x002fea0003900000 */
[----:B------:R-:W1:Y:S02]  /*11190*/  @!P0 SYNCS.PHASECHK.TRANS64 P0, [R6+URZ], R5 ;  /* 0x00000005060085a7 */ /* 0x000e64000800007f */
[----:B-1----:R-:W-:Y:S05]  /*111a0*/  @!P0 BRA `(.L_x_328) ;  /* 0xfffffffc00f08947 */ /* 0x002fea000383ffff */
[----:B------:R-:W-:Y:S05]  /*111b0*/  BRA `(.L_x_353) ;  /* 0xfffffff400887947 */ /* 0x000fea000383ffff */
.L_x_329:
[----:B0-----:R0:W1:Y:S02]  /*111c0*/  SYNCS.PHASECHK.TRANS64.TRYWAIT P0, [R9+URZ], R4 ;  /* 0x00000004090075a7 */ /* 0x001064000800017f */
[----:B-1----:R-:W-:Y:S05]  /*111d0*/  @!P0 NANOSLEEP.SYNCS 0x989680 ;  /* 0x009896800000895d */ /* 0x002fea0003900000 */
[----:B------:R-:W1:Y:S02]  /*111e0*/  @!P0 SYNCS.PHASECHK.TRANS64 P0, [R9+URZ], R4 ;  /* 0x00000004090085a7 */ /* 0x000e64000800007f */
[----:B-1----:R-:W-:Y:S05]  /*111f0*/  @!P0 BRA `(.L_x_329) ;  /* 0xfffffffc00f08947 */ /* 0x002fea000383ffff */
[----:B------:R-:W-:Y:S05]  /*11200*/  BRA `(.L_x_354) ;  /* 0xfffffff400987947 */ /* 0x000fea000383ffff */
.L_x_330:
[----:B0-----:R0:W1:Y:S02]  /*11210*/  SYNCS.PHASECHK.TRANS64.TRYWAIT P0, [R6+URZ], R5 ;  /* 0x00000005060075a7 */ /* 0x001064000800017f */
[----:B-1----:R-:W-:Y:S05]  /*11220*/  @!P0 NANOSLEEP.SYNCS 0x989680 ;  /* 0x009896800000895d */ /* 0x002fea0003900000 */
[----:B------:R-:W1:Y:S02]  /*11230*/  @!P0 SYNCS.PHASECHK.TRANS64 P0, [R6+URZ], R5 ;  /* 0x00000005060085a7 */ /* 0x000e64000800007f */
[----:B-1----:R-:W-:Y:S05]  /*11240*/  @!P0 BRA `(.L_x_330) ;  /* 0xfffffffc00f08947 */ /* 0x002fea000383ffff */
[----:B------:R-:W-:Y:S05]  /*11250*/  BRA `(.L_x_355) ;  /* 0xfffffff400a87947 */ /* 0x000fea000383ffff */
.L_x_331:
[----:B0-----:R0:W1:Y:S02]  /*11260*/  SYNCS.PHASECHK.TRANS64.TRYWAIT P0, [R9+URZ], R4 ;  /* 0x00000004090075a7 */ /* 0x001064000800017f */
[----:B-1----:R-:W-:Y:S05]  /*11270*/  @!P0 NANOSLEEP.SYNCS 0x989680 ;  /* 0x009896800000895d */ /* 0x002fea0003900000 */
[----:B------:R-:W1:Y:S02]  /*11280*/  @!P0 SYNCS.PHASECHK.TRANS64 P0, [R9+URZ], R4 ;  /* 0x00000004090085a7 */ /* 0x000e64000800007f */
[----:B-1----:R-:W-:Y:S05]  /*11290*/  @!P0 BRA `(.L_x_331) ;  /* 0xfffffffc00f08947 */ /* 0x002fea000383ffff */
[----:B------:R-:W-:Y:S05]  /*112a0*/  BRA `(.L_x_356) ;  /* 0xfffffff400b87947 */ /* 0x000fea000383ffff */
.L_x_332:
[----:B0-----:R0:W1:Y:S02]  /*112b0*/  SYNCS.PHASECHK.TRANS64.TRYWAIT P0, [R6+URZ], R5 ;  /* 0x00000005060075a7 */ /* 0x001064000800017f */
[----:B-1----:R-:W-:Y:S05]  /*112c0*/  @!P0 NANOSLEEP.SYNCS 0x989680 ;  /* 0x009896800000895d */ /* 0x002fea0003900000 */
[----:B------:R-:W1:Y:S02]  /*112d0*/  @!P0 SYNCS.PHASECHK.TRANS64 P0, [R6+URZ], R5 ;  /* 0x00000005060085a7 */ /* 0x000e64000800007f */
[----:B-1----:R-:W-:Y:S05]  /*112e0*/  @!P0 BRA `(.L_x_332) ;  /* 0xfffffffc00f08947 */ /* 0x002fea000383ffff */
[----:B------:R-:W-:Y:S05]  /*112f0*/  BRA `(.L_x_357) ;  /* 0xfffffff400c87947 */ /* 0x000fea000383ffff */
.L_x_333:
[----:B0-----:R0:W1:Y:S02]  /*11300*/  SYNCS.PHASECHK.TRANS64.TRYWAIT P0, [R9+URZ], R4 ;  /* 0x00000004090075a7 */ /* 0x001064000800017f */
[----:B-1----:R-:W-:Y:S05]  /*11310*/  @!P0 NANOSLEEP.SYNCS 0x989680 ;  /* 0x009896800000895d */ /* 0x002fea0003900000 */
[----:B------:R-:W1:Y:S02]  /*11320*/  @!P0 SYNCS.PHASECHK.TRANS64 P0, [R9+URZ], R4 ;  /* 0x00000004090085a7 */ /* 0x000e64000800007f */
[----:B-1----:R-:W-:Y:S05]  /*11330*/  @!P0 BRA `(.L_x_333) ;  /* 0xfffffffc00f08947 */ /* 0x002fea000383ffff */
[----:B------:R-:W-:Y:S05]  /*11340*/  BRA `(.L_x_358) ;  /* 0xfffffff400d87947 */ /* 0x000fea000383ffff */
.L_x_334:
[----:B0-----:R0:W1:Y:S02]  /*11350*/  SYNCS.PHASECHK.TRANS64.TRYWAIT P0, [R6+URZ], R5 ;  /* 0x00000005060075a7 */ /* 0x001064000800017f */
[----:B-1----:R-:W-:Y:S05]  /*11360*/  @!P0 NANOSLEEP.SYNCS 0x989680 ;  /* 0x009896800000895d */ /* 0x002fea0003900000 */
[----:B------:R-:W1:Y:S02]  /*11370*/  @!P0 SYNCS.PHASECHK.TRANS64 P0, [R6+URZ], R5 ;  /* 0x00000005060085a7 */ /* 0x000e64000800007f */
[----:B-1----:R-:W-:Y:S05]  /*11380*/  @!P0 BRA `(.L_x_334) ;  /* 0xfffffffc00f08947 */ /* 0x002fea000383ffff */
[----:B------:R-:W-:Y:S05]  /*11390*/  BRA `(.L_x_359) ;  /* 0xfffffff400e87947 */ /* 0x000fea000383ffff */
.L_x_335:
[----:B0-----:R0:W1:Y:S02]  /*113a0*/  SYNCS.PHASECHK.TRANS64.TRYWAIT P0, [R9+URZ], R4 ;  /* 0x00000004090075a7 */ /* 0x001064000800017f */
[----:B-1----:R-:W-:Y:S05]  /*113b0*/  @!P0 NANOSLEEP.SYNCS 0x989680 ;  /* 0x009896800000895d */ /* 0x002fea0003900000 */
[----:B------:R-:W1:Y:S02]  /*113c0*/  @!P0 SYNCS.PHASECHK.TRANS64 P0, [R9+URZ], R4 ;  /* 0x00000004090085a7 */ /* 0x000e64000800007f */
[----:B-1----:R-:W-:Y:S05]  /*113d0*/  @!P0 BRA `(.L_x_335) ;  /* 0xfffffffc00f08947 */ /* 0x002fea000383ffff */
[----:B------:R-:W-:Y:S05]  /*113e0*/  BRA `(.L_x_360) ;  /* 0xfffffff400f87947 */ /* 0x000fea000383ffff */
.L_x_336:
[----:B-1----:R1:W2:Y:S02]  /*113f0*/  SYNCS.PHASECHK.TRANS64.TRYWAIT P0, [R6+URZ], R5 ;  /* 0x00000005060075a7 */ /* 0x0022a4000800017f */
[----:B--2---:R-:W-:Y:S05]  /*11400*/  @!P0 NANOSLEEP.SYNCS 0x989680 ;  /* 0x009896800000895d */ /* 0x004fea0003900000 */
[----:B------:R-:W2:Y:S02]  /*11410*/  @!P0 SYNCS.PHASECHK.TRANS64 P0, [R6+URZ], R5 ;  /* 0x00000005060085a7 */ /* 0x000ea4000800007f */
[----:B--2---:R-:W-:Y:S05]  /*11420*/  @!P0 BRA `(.L_x_336) ;  /* 0xfffffffc00f08947 */ /* 0x004fea000383ffff */
[----:B------:R-:W-:Y:S05]  /*11430*/  BRA `(.L_x_361) ;  /* 0xfffffff800007947 */ /* 0x000fea000383ffff */
.L_x_362:
[----:B------:R-:W-:-:S00]  /*11440*/  BRA `(.L_x_362) ;  /* 0xfffffffc00fc7947 */ /* 0x000fc0000383ffff */
[----:B------:R-:W-:-:S00]  /*11450*/  NOP ;  /* 0x0000000000007918 */ /* 0x000fc00000000000 */
        /* <DEDUP_REMOVED lines=10> */
.L_x_363:


//--------------------- .nv.shared._ZN7cutlass13device_kernelINS_4gemm6kernel13GemmUniversalIN4cute5tupleIJiiiiEEENS1_10collective13CollectiveMmaINS1_37MainloopSm90TmaGmmaWarpSpecializedFP8ILi18ENS5_IJNS4_1CILi2EEESB_NSA_ILi1EEEEEENS1_35KernelTmaWarpSpecializedCooperativeEEENS5_IJNSA_ILi128EEENSA_ILi256EEENSA_ILi32EEEEEENS_12float_e5m2_tENS5_IJlSC_lEEESK_SL_NS4_8TiledMMAINS4_8MMA_AtomIJNS4_4SM904GMMA31MMA_64x256x32_F32E5M2E5M2_SS_TNILNSP_7ScaleInE1ELSR_1EEEEEENS4_6LayoutINS5_IJSB_SC_SC_EEENS5_IJSC_NSA_ILi0EEESW_EEEEENS5_IJNS4_10UnderscoreESZ_SZ_EEEEENS4_23SM90_TMA_LOAD_MULTICASTENS4_14ComposedLayoutINS4_7SwizzleILi1ELi4ELi3EEENS4_18smem_ptr_flag_bitsILi8EEENSU_INS5_IJNSA_ILi8EEESI_EEENS5_IJSI_SC_EEEEEEEvNS4_8identityES12_S1C_vS1D_EENS_8epilogue10collective6detail29Sm90TmaWarpSpecializedAdapterINS1G_15DefaultEpilogueISK_SL_SL_NS1F_6thread17LinearCombinationISK_Li1EffLNS1K_9ScaleType4KindE0ELNS_15FloatRoundStyleE2ESK_EENS1_15EpilogueDefaultEEEEEvvEEEEvNT_6ParamsE --------------------------
	.section	.nv.shared._ZN7cutlass13device_kernelINS_4gemm6kernel13GemmUniversalIN4cute5tupleIJiiiiEEENS1_10collective13CollectiveMmaINS1_37MainloopSm90TmaGmmaWarpSpecializedFP8ILi18ENS5_IJNS4_1CILi2EEESB_NSA_ILi1EEEEEENS1_35KernelTmaWarpSpecializedCooperativeEEENS5_IJNSA_ILi128EEENSA_ILi256EEENSA_ILi32EEEEEENS_12float_e5m2_tENS5_IJlSC_lEEESK_SL_NS4_8TiledMMAINS4_8MMA_AtomIJNS4_4SM904GMMA31MMA_64x256x32_F32E5M2E5M2_SS_TNILNSP_7ScaleInE1ELSR_1EEEEEENS4_6LayoutINS5_IJSB_SC_SC_EEENS5_IJSC_NSA_ILi0EEESW_EEEEENS5_IJNS4_10UnderscoreESZ_SZ_EEEEENS4_23SM90_TMA_LOAD_MULTICASTENS4_14ComposedLayoutINS4_7SwizzleILi1ELi4ELi3EEENS4_18smem_ptr_flag_bitsILi8EEENSU_INS5_IJNSA_ILi8EEESI_EEENS5_IJSI_SC_EEEEEEEvNS4_8identityES12_S1C_vS1D_EENS_8epilogue10collective6detail29Sm90TmaWarpSpecializedAdapterINS1G_15DefaultEpilogueISK_SL_SL_NS1F_6thread17LinearCombinationISK_Li1EffLNS1K_9ScaleType4KindE0ELNS_15FloatRoundStyleE2ESK_EENS1_15EpilogueDefaultEEEEEvvEEEEvNT_6ParamsE,"aw",@nobits
	.sectionflags	@""
	.align	16
	.zero		1024


//--------------------- .nv.shared.reserved.0     --------------------------
	.section	.nv.shared.reserved.0,"aw",@nobits
	.weak		__nv_reservedSMEM_offset_0_alias
	.size		__nv_reservedSMEM_offset_0_alias, 0, 0
	.other		__nv_reservedSMEM_offset_0_alias,@"STO_CUDA_RESERVED_SHARED STV_DEFAULT"
__nv_reservedSMEM_offset_0_alias:
	.zero		0


//--------------------- .nv.global                --------------------------
	.section	.nv.global,"aw",@nobits
.nv.global:
	.type		_ZN39_INTERNAL_31ee5f99_4_k_cu_08e328ad_50724cute1_E,@object
	.size		_ZN39_INTERNAL_31ee5f99_4_k_cu_08e328ad_50724cute1_E,(_ZN39_INTERNAL_31ee5f99_4_k_cu_08e328ad_50724cuda3std3__45__cpo6cbeginE - _ZN39_INTERNAL_31ee5f99_4_k_cu_08e328ad_50724cute1_E)
_ZN39_INTERNAL_31ee5f99_4_k_cu_08e328ad_50724cute1_E:
	.zero		1
	.type		_ZN39_INTERNAL_31ee5f99_4_k_cu_08e328ad_50724cuda3std3__45__cpo6cbeginE,@object
	.size		_ZN39_INTERNAL_31ee5f99_4_k_cu_08e328ad_50724cuda3std3__45__cpo6cbeginE,(_ZN39_INTERNAL_31ee5f99_4_k_cu_08e328ad_50724cuda3std3__48in_placeE - _ZN39_INTERNAL_31ee5f99_4_k_cu_08e328ad_50724cuda3std3__45__cpo6cbeginE)
_ZN39_INTERNAL_31ee5f99_4_k_cu_08e328ad_50724cuda3std3__45__cpo6cbeginE:
	.zero		1
	.type		_ZN39_INTERNAL_31ee5f99_4_k_cu_08e328ad_50724cuda3std3__48in_placeE,@object
	.size		_ZN39_INTERNAL_31ee5f99_4_k_cu_08e328ad_50724cuda3std3__48in_placeE,(_ZN39_INTERNAL_31ee5f99_4_k_cu_08e328ad_50724cuda3std6ranges3__45__cpo9iter_moveE - _ZN39_INTERNAL_31ee5f99_4_k_cu_08e328ad_50724cuda3std3__48in_placeE)
_ZN39_INTERNAL_31ee5f99_4_k_cu_08e328ad_50724cuda3std3__48in_placeE:
	.zero		1
	.type		_ZN39_INTERNAL_31ee5f99_4_k_cu_08e328ad_50724cuda3std6ranges3__45__cpo9iter_moveE,@object
	.size		_ZN39_INTERNAL_31ee5f99_4_k_cu_08e328ad_50724cuda3std6ranges3__45__cpo9iter_moveE,(_ZN39_INTERNAL_31ee5f99_4_k_cu_08e328ad_50724cuda3std3__45__cpo5beginE - _ZN39_INTERNAL_31ee5f99_4_k_cu_08e328ad_50724cuda3std6ranges3__45__cpo9iter_moveE)
_ZN39_INTERNAL_31ee5f99_4_k_cu_08e328ad_50724cuda3std6ranges3__45__cpo9iter_moveE:
	.zero		1
	.type		_ZN39_INTERNAL_31ee5f99_4_k_cu_08e328ad_50724cuda3std3__45__cpo5beginE,@object
	.size		_ZN39_INTERNAL_31ee5f99_4_k_cu_08e328ad_50724cuda3std3__45__cpo5beginE,(_ZN39_INTERNAL_31ee5f99_4_k_cu_08e328ad_50724cuda3std3__441_GLOBAL__N__31ee5f99_4_k_cu_08e328ad_50726ignoreE - _ZN39_INTERNAL_31ee5f99_4_k_cu_08e328ad_50724cuda3std3__45__cpo5beginE)
_ZN39_INTERNAL_31ee5f99_4_k_cu_08e328ad_50724cuda3std3__45__cpo5beginE:
	.zero		1
	.type		_ZN39_INTERNAL_31ee5f99_4_k_cu_08e328ad_50724cuda3std3__441_GLOBAL__N__31ee5f99_4_k_cu_08e328ad_50726ignoreE,@object
	.size		_ZN39_INTERNAL_31ee5f99_4_k_cu_08e328ad_50724cuda3std3__441_GLOBAL__N__31ee5f99_4_k_cu_08e328ad_50726ignoreE,(_ZN39_INTERNAL_31ee5f99_4_k_cu_08e328ad_50724cute7productE - _ZN39_INTERNAL_31ee5f99_4_k_cu_08e328ad_50724cuda3std3__441_GLOBAL__N__31ee5f99_4_k_cu_08e328ad_50726ignoreE)
_ZN39_INTERNAL_31ee5f99_4_k_cu_08e328ad_50724cuda3std3__441_GLOBAL__N__31ee5f99_4_k_cu_08e328ad_50726ignoreE:
	.zero		1
	.type		_ZN39_INTERNAL_31ee5f99_4_k_cu_08e328ad_50724cute7productE,@object
	.size		_ZN39_INTERNAL_31ee5f99_4_k_cu_08e328ad_50724cute7productE,(_ZN39_INTERNAL_31ee5f99_4_k_cu_08e328ad_50724cuda3std3__45__cpo3endE - _ZN39_INTERNAL_31ee5f99_4_k_cu_08e328ad_50724cute7productE)
_ZN39_INTERNAL_31ee5f99_4_k_cu_08e328ad_50724cute7productE:
	.zero		1
	.type		_ZN39_INTERNAL_31ee5f99_4_k_cu_08e328ad_50724cuda3std3__45__cpo3endE,@object
	.size		_ZN39_INTERNAL_31ee5f99_4_k_cu_08e328ad_50724cuda3std3__45__cpo3endE,(_ZN39_INTERNAL_31ee5f99_4_k_cu_08e328ad_50724cuda3std3__419piecewise_constructE - _ZN39_INTERNAL_31ee5f99_4_k_cu_08e328ad_50724cuda3std3__45__cpo3endE)
_ZN39_INTERNAL_31ee5f99_4_k_cu_08e328ad_50724cuda3std3__45__cpo3endE:
	.zero		1
	.type		_ZN39_INTERNAL_31ee5f99_4_k_cu_08e328ad_50724cuda3std3__419piecewise_constructE,@object
	.size		_ZN39_INTERNAL_31ee5f99_4_k_cu_08e328ad_50724cuda3std3__419piecewise_constructE,(_ZN39_INTERNAL_31ee5f99_4_k_cu_08e328ad_50724cuda3std3__45__cpo4cendE - _ZN39_INTERNAL_31ee5f99_4_k_cu_08e328ad_50724cuda3std3__419piecewise_constructE)
_ZN39_INTERNAL_31ee5f99_4_k_cu_08e328ad_50724cuda3std3__419piecewise_constructE:
	.zero		1
	.type		_ZN39_INTERNAL_31ee5f99_4_k_cu_08e328ad_50724cuda3std3__45__cpo4cendE,@object
	.size		_ZN39_INTERNAL_31ee5f99_4_k_cu_08e328ad_50724cuda3std3__45__cpo4cendE,(_ZN39_INTERNAL_31ee5f99_4_k_cu_08e328ad_50724cuda3std6ranges3__45__cpo4swapE - _ZN39_INTERNAL_31ee5f99_4_k_cu_08e328ad_50724cuda3std3__45__cpo4cendE)
_ZN39_INTERNAL_31ee5f99_4_k_cu_08e328ad_50724cuda3std3__45__cpo4cendE:
	.zero		1
	.type		_ZN39_INTERNAL_31ee5f99_4_k_cu_08e328ad_50724cuda3std6ranges3__45__cpo4swapE,@object
	.size		_ZN39_INTERNAL_31ee5f99_4_k_cu_08e328ad_50724cuda3std6ranges3__45__cpo4swapE,(.L_7 - _ZN39_INTERNAL_31ee5f99_4_k_cu_08e328ad_50724cuda3std6ranges3__45__cpo4swapE)
_ZN39_INTERNAL_31ee5f99_4_k_cu_08e328ad_50724cuda3std6ranges3__45__cpo4swapE:
	.zero		1
.L_7:


//--------------------- .nv.constant0._ZN7cutlass13device_kernelINS_4gemm6kernel13GemmUniversalIN4cute5tupleIJiiiiEEENS1_10collective13CollectiveMmaINS1_37MainloopSm90TmaGmmaWarpSpecializedFP8ILi18ENS5_IJNS4_1CILi2EEESB_NSA_ILi1EEEEEENS1_35KernelTmaWarpSpecializedCooperativeEEENS5_IJNSA_ILi128EEENSA_ILi256EEENSA_ILi32EEEEEENS_12float_e5m2_tENS5_IJlSC_lEEESK_SL_NS4_8TiledMMAINS4_8MMA_AtomIJNS4_4SM904GMMA31MMA_64x256x32_F32E5M2E5M2_SS_TNILNSP_7ScaleInE1ELSR_1EEEEEENS4_6LayoutINS5_IJSB_SC_SC_EEENS5_IJSC_NSA_ILi0EEESW_EEEEENS5_IJNS4_10UnderscoreESZ_SZ_EEEEENS4_23SM90_TMA_LOAD_MULTICASTENS4_14ComposedLayoutINS4_7SwizzleILi1ELi4ELi3EEENS4_18smem_ptr_flag_bitsILi8EEENSU_INS5_IJNSA_ILi8EEESI_EEENS5_IJSI_SC_EEEEEEEvNS4_8identityES12_S1C_vS1D_EENS_8epilogue10collective6detail29Sm90TmaWarpSpecializedAdapterINS1G_15DefaultEpilogueISK_SL_SL_NS1F_6thread17LinearCombinationISK_Li1EffLNS1K_9ScaleType4KindE0ELNS_15FloatRoundStyleE2ESK_EENS1_15EpilogueDefaultEEEEEvvEEEEvNT_6ParamsE --------------------------
	.section	.nv.constant0._ZN7cutlass13device_kernelINS_4gemm6kernel13GemmUniversalIN4cute5tupleIJiiiiEEENS1_10collective13CollectiveMmaINS1_37MainloopSm90TmaGmmaWarpSpecializedFP8ILi18ENS5_IJNS4_1CILi2EEESB_NSA_ILi1EEEEEENS1_35KernelTmaWarpSpecializedCooperativeEEENS5_IJNSA_ILi128EEENSA_ILi256EEENSA_ILi32EEEEEENS_12float_e5m2_tENS5_IJlSC_lEEESK_SL_NS4_8TiledMMAINS4_8MMA_AtomIJNS4_4SM904GMMA31MMA_64x256x32_F32E5M2E5M2_SS_TNILNSP_7ScaleInE1ELSR_1EEEEEENS4_6LayoutINS5_IJSB_SC_SC_EEENS5_IJSC_NSA_ILi0EEESW_EEEEENS5_IJNS4_10UnderscoreESZ_SZ_EEEEENS4_23SM90_TMA_LOAD_MULTICASTENS4_14ComposedLayoutINS4_7SwizzleILi1ELi4ELi3EEENS4_18smem_ptr_flag_bitsILi8EEENSU_INS5_IJNSA_ILi8EEESI_EEENS5_IJSI_SC_EEEEEEEvNS4_8identityES12_S1C_vS1D_EENS_8epilogue10collective6detail29Sm90TmaWarpSpecializedAdapterINS1G_15DefaultEpilogueISK_SL_SL_NS1F_6thread17LinearCombinationISK_Li1EffLNS1K_9ScaleType4KindE0ELNS_15FloatRoundStyleE2ESK_EENS1_15EpilogueDefaultEEEEEvvEEEEvNT_6ParamsE,"a",@progbits
	.sectionflags	@""
	.align	4
.nv.constant0._ZN7cutlass13device_kernelINS_4gemm6kernel13GemmUniversalIN4cute5tupleIJiiiiEEENS1_10collective13CollectiveMmaINS1_37MainloopSm90TmaGmmaWarpSpecializedFP8ILi18ENS5_IJNS4_1CILi2EEESB_NSA_ILi1EEEEEENS1_35KernelTmaWarpSpecializedCooperativeEEENS5_IJNSA_ILi128EEENSA_ILi256EEENSA_ILi32EEEEEENS_12float_e5m2_tENS5_IJlSC_lEEESK_SL_NS4_8TiledMMAINS4_8MMA_AtomIJNS4_4SM904GMMA31MMA_64x256x32_F32E5M2E5M2_SS_TNILNSP_7ScaleInE1ELSR_1EEEEEENS4_6LayoutINS5_IJSB_SC_SC_EEENS5_IJSC_NSA_ILi0EEESW_EEEEENS5_IJNS4_10UnderscoreESZ_SZ_EEEEENS4_23SM90_TMA_LOAD_MULTICASTENS4_14ComposedLayoutINS4_7SwizzleILi1ELi4ELi3EEENS4_18smem_ptr_flag_bitsILi8EEENSU_INS5_IJNSA_ILi8EEESI_EEENS5_IJSI_SC_EEEEEEEvNS4_8identityES12_S1C_vS1D_EENS_8epilogue10collective6detail29Sm90TmaWarpSpecializedAdapterINS1G_15DefaultEpilogueISK_SL_SL_NS1F_6thread17LinearCombinationISK_Li1EffLNS1K_9ScaleType4KindE0ELNS_15FloatRoundStyleE2ESK_EENS1_15EpilogueDefaultEEEEEvvEEEEvNT_6ParamsE:
	.zero		1664


//--------------------- SYMBOLS --------------------------

	.type		.nv.reservedSmem.offset0,@object
	.size		.nv.reservedSmem.offset0,0x4
